// auto-generated by cutlass_sweep.gemm — config: {"arch": "sm_100", "cluster_m": 1, "cluster_n": 1, "dtype": "fp16", "dtype_b": "fp16", "layout": "tn", "stages": 0, "tile_k": 32, "tile_m": 128, "tile_n": 256}
#include "cutlass/cutlass.h"
#include "cutlass/gemm/collective/collective_builder.hpp"
#include "cutlass/gemm/device/gemm_universal_adapter.h"
#include "cutlass/gemm/kernel/gemm_universal.hpp"
#include "cutlass/epilogue/collective/collective_builder.hpp"

using ElemA = cutlass::half_t;
using ElemB = cutlass::half_t;
using ElemCD = cutlass::half_t;
using Acc  = float;
using TileShape    = cute::Shape<cute::_128, cute::_256, cute::_32>;
using ClusterShape = cute::Shape<cute::_1, cute::_1, cute::_1>;

using CollectiveEpilogue = typename cutlass::epilogue::collective::CollectiveBuilder<
    cutlass::arch::Sm100, cutlass::arch::OpClassTensorOp,
    TileShape, ClusterShape,
    cutlass::epilogue::collective::EpilogueTileAuto,
    Acc, Acc,
    ElemCD, cutlass::layout::RowMajor, 128 / cutlass::sizeof_bits<ElemCD>::value,
    ElemCD, cutlass::layout::RowMajor, 128 / cutlass::sizeof_bits<ElemCD>::value,
    cutlass::epilogue::collective::EpilogueScheduleAuto
  >::CollectiveOp;

using CollectiveMainloop = typename cutlass::gemm::collective::CollectiveBuilder<
    cutlass::arch::Sm100, cutlass::arch::OpClassTensorOp,
    ElemA, cutlass::layout::ColumnMajor, 128 / cutlass::sizeof_bits<ElemA>::value,
    ElemB, cutlass::layout::RowMajor, 128 / cutlass::sizeof_bits<ElemB>::value,
    Acc,
    TileShape, ClusterShape,
    cutlass::gemm::collective::StageCountAutoCarveout<static_cast<int>(sizeof(typename CollectiveEpilogue::SharedStorage))>,
    cutlass::gemm::collective::KernelScheduleAuto
  >::CollectiveOp;

using GemmKernel = cutlass::gemm::kernel::GemmUniversal<
    cute::Shape<int,int,int,int>,
    CollectiveMainloop,
    CollectiveEpilogue
>;
using Gemm = cutlass::gemm::device::GemmUniversalAdapter<GemmKernel>;

// Force the device kernel symbol into the cubin without needing a host main.
auto* _anchor = &cutlass::device_kernel<GemmKernel>;


// ===== COMPILED SASS (sm_100a) =====

	.target	sm_100a

	.elftype	@"ET_EXEC"


//--------------------- .note.nv.tkinfo           --------------------------
	.section	.note.nv.tkinfo,"",@"SHT_NOTE"
	.sectionflags	@"SHF_NOTE_NV_TKINFO"
	.tkinfo
        /*0018*/ 	.word	0x00000002
        /*0030*/ 	.string	""
        /*0030*/ 	.string	"ptxas"
        /*0030*/ 	.string	"Cuda compilation tools, release 13.0, V13.0.88"
        /*0030*/ 	.string	"Build cuda_13.0.r13.0/compiler.36424714_0"
        /*0030*/ 	.string	"-arch sm_100a -m 64 "



//--------------------- .note.nv.cuinfo           --------------------------
	.section	.note.nv.cuinfo,"",@"SHT_NOTE"
	.sectionflags	@"SHF_NOTE_NV_CUINFO"
        /*0018*/ 	.short	0x0002
        /*001a*/ 	.short	0x0064
        /*001c*/ 	.short	0x0082
	.zero		2


//--------------------- .nv.info                  --------------------------
	.section	.nv.info,"",@"SHT_CUDA_INFO"
	.align	4


	//----- nvinfo : EIATTR_REGCOUNT
	.align		4
        /*0000*/ 	.byte	0x04, 0x2f
        /*0002*/ 	.short	(.L_19 - .L_18)
	.align		4
.L_18:
        /*0004*/ 	.word	index@(_ZN7cutlass13device_kernelINS_4gemm6kernel13GemmUniversalIN4cute5tupleIJiiiiEEENS1_10collective13CollectiveMmaINS1_35MainloopSm100TmaUmmaWarpSpecializedILi6ELi2ELi2ENS5_IJNS4_1CILi1EEESB_SB_EEEEENS5_IJNSA_ILi128EEENSA_ILi256EEENSA_ILi32EEEEEENS_6half_tENS5_IJSB_llEEESI_SJ_NS4_8TiledMMAINS4_8MMA_AtomIJNS4_20SM100_MMA_F16BF16_SSISI_SI_fLi128ELi256ELNS4_4UMMA5MajorE1ELSO_1ELNSN_7ScaleInE0ELSP_0EEEEEENS4_6LayoutISC_NS5_IJNSA_ILi0EEEST_ST_EEEEENS5_IJNS4_10UnderscoreESW_SW_EEEEENS4_13SM90_TMA_LOADENS4_14ComposedLayoutINS4_7SwizzleILi3ELi4ELi3EEENS4_18smem_ptr_flag_bitsILi16EEENSS_INS5_IJNSA_ILi64EEENSA_ILi8EEEEEENS5_IJSB_S15_EEEEEEEvNS4_8identityESZ_S1A_vS1B_EENS_8epilogue10collective18CollectiveEpilogueINS1D_23Sm100TmaWarpSpecializedILi4ELi2ELi64ELb1ELb0EEEJSH_NS5_IJNSS_ISE_SB_EENSS_IS15_SB_EEEEESI_NS5_IJlSB_lEEESI_S1L_NS1D_6fusion15FusionCallbacksIS1H_NS1M_17LinearCombinationISI_fSI_fLNS_15FloatRoundStyleE2EEESH_S1K_JEEENS4_5SM1004TMEM4LOAD26SM100_TMEM_LOAD_32dp32b64xESZ_NS10_IS12_S14_NSS_INS5_IJS16_S15_EEENS5_IJS15_SB_EEEEEEENS4_39AutoVectorizingCopyWithAssumedAlignmentILi128EEENS4_14SM90_TMA_STOREES1Z_S21_S21_EEEvvEEEEvNT_6ParamsE)
        /*0008*/ 	.word	0x000000b9


	//----- nvinfo : EIATTR_FRAME_SIZE
	.align		4
.L_19:
        /*000c*/ 	.byte	0x04, 0x11
        /*000e*/ 	.short	(.L_21 - .L_20)
	.align		4
.L_20:
        /*0010*/ 	.word	index@($__internal_2_$__cuda_sm10x_tcgen05_guardrail_trap_unallocated_columns_being_dealloced)
        /*0014*/ 	.word	0x00000000


	//----- nvinfo : EIATTR_FRAME_SIZE
	.align		4
.L_21:
        /*0018*/ 	.byte	0x04, 0x11
        /*001a*/ 	.short	(.L_23 - .L_22)
	.align		4
.L_22:
        /*001c*/ 	.word	index@($__internal_1_$__cuda_sm10x_tcgen05_guardrail_trap_phase_invalid_during_alloc)
        /*0020*/ 	.word	0x00000000


	//----- nvinfo : EIATTR_FRAME_SIZE
	.align		4
.L_23:
        /*0024*/ 	.byte	0x04, 0x11
        /*0026*/ 	.short	(.L_25 - .L_24)
	.align		4
.L_24:
        /*0028*/ 	.word	index@($__internal_0_$__cuda_sm10x_tcgen05_guardrail_trap_col_being_dealloced_not_returned_by_alloc)
        /*002c*/ 	.word	0x00000000


	//----- nvinfo : EIATTR_FRAME_SIZE
	.align		4
.L_25:
        /*0030*/ 	.byte	0x04, 0x11
        /*0032*/ 	.short	(.L_27 - .L_26)
	.align		4
.L_26:
        /*0034*/ 	.word	index@(_ZN7cutlass13device_kernelINS_4gemm6kernel13GemmUniversalIN4cute5tupleIJiiiiEEENS1_10collective13CollectiveMmaINS1_35MainloopSm100TmaUmmaWarpSpecializedILi6ELi2ELi2ENS5_IJNS4_1CILi1EEESB_SB_EEEEENS5_IJNSA_ILi128EEENSA_ILi256EEENSA_ILi32EEEEEENS_6half_tENS5_IJSB_llEEESI_SJ_NS4_8TiledMMAINS4_8MMA_AtomIJNS4_20SM100_MMA_F16BF16_SSISI_SI_fLi128ELi256ELNS4_4UMMA5MajorE1ELSO_1ELNSN_7ScaleInE0ELSP_0EEEEEENS4_6LayoutISC_NS5_IJNSA_ILi0EEEST_ST_EEEEENS5_IJNS4_10UnderscoreESW_SW_EEEEENS4_13SM90_TMA_LOADENS4_14ComposedLayoutINS4_7SwizzleILi3ELi4ELi3EEENS4_18smem_ptr_flag_bitsILi16EEENSS_INS5_IJNSA_ILi64EEENSA_ILi8EEEEEENS5_IJSB_S15_EEEEEEEvNS4_8identityESZ_S1A_vS1B_EENS_8epilogue10collective18CollectiveEpilogueINS1D_23Sm100TmaWarpSpecializedILi4ELi2ELi64ELb1ELb0EEEJSH_NS5_IJNSS_ISE_SB_EENSS_IS15_SB_EEEEESI_NS5_IJlSB_lEEESI_S1L_NS1D_6fusion15FusionCallbacksIS1H_NS1M_17LinearCombinationISI_fSI_fLNS_15FloatRoundStyleE2EEESH_S1K_JEEENS4_5SM1004TMEM4LOAD26SM100_TMEM_LOAD_32dp32b64xESZ_NS10_IS12_S14_NSS_INS5_IJS16_S15_EEENS5_IJS15_SB_EEEEEEENS4_39AutoVectorizingCopyWithAssumedAlignmentILi128EEENS4_14SM90_TMA_STOREES1Z_S21_S21_EEEvvEEEEvNT_6ParamsE)
        /*0038*/ 	.word	0x00000000


	//----- nvinfo : EIATTR_MIN_STACK_SIZE
	.align		4
.L_27:
        /*003c*/ 	.byte	0x04, 0x12
        /*003e*/ 	.short	(.L_29 - .L_28)
	.align		4
.L_28:
        /*0040*/ 	.word	index@(_ZN7cutlass13device_kernelINS_4gemm6kernel13GemmUniversalIN4cute5tupleIJiiiiEEENS1_10collective13CollectiveMmaINS1_35MainloopSm100TmaUmmaWarpSpecializedILi6ELi2ELi2ENS5_IJNS4_1CILi1EEESB_SB_EEEEENS5_IJNSA_ILi128EEENSA_ILi256EEENSA_ILi32EEEEEENS_6half_tENS5_IJSB_llEEESI_SJ_NS4_8TiledMMAINS4_8MMA_AtomIJNS4_20SM100_MMA_F16BF16_SSISI_SI_fLi128ELi256ELNS4_4UMMA5MajorE1ELSO_1ELNSN_7ScaleInE0ELSP_0EEEEEENS4_6LayoutISC_NS5_IJNSA_ILi0EEEST_ST_EEEEENS5_IJNS4_10UnderscoreESW_SW_EEEEENS4_13SM90_TMA_LOADENS4_14ComposedLayoutINS4_7SwizzleILi3ELi4ELi3EEENS4_18smem_ptr_flag_bitsILi16EEENSS_INS5_IJNSA_ILi64EEENSA_ILi8EEEEEENS5_IJSB_S15_EEEEEEEvNS4_8identityESZ_S1A_vS1B_EENS_8epilogue10collective18CollectiveEpilogueINS1D_23Sm100TmaWarpSpecializedILi4ELi2ELi64ELb1ELb0EEEJSH_NS5_IJNSS_ISE_SB_EENSS_IS15_SB_EEEEESI_NS5_IJlSB_lEEESI_S1L_NS1D_6fusion15FusionCallbacksIS1H_NS1M_17LinearCombinationISI_fSI_fLNS_15FloatRoundStyleE2EEESH_S1K_JEEENS4_5SM1004TMEM4LOAD26SM100_TMEM_LOAD_32dp32b64xESZ_NS10_IS12_S14_NSS_INS5_IJS16_S15_EEENS5_IJS15_SB_EEEEEEENS4_39AutoVectorizingCopyWithAssumedAlignmentILi128EEENS4_14SM90_TMA_STOREES1Z_S21_S21_EEEvvEEEEvNT_6ParamsE)
        /*0044*/ 	.word	0x00000000
.L_29:


//--------------------- .nv.compat                --------------------------
	.section	.nv.compat,"",@"SHT_CUDA_COMPAT_INFO"
	.align	4
        /*0000*/ 	.byte	0x02, 0x09, 0x01, 0x00, 0x02, 0x02, 0x02, 0x00, 0x02, 0x05, 0x05, 0x00, 0x03, 0x07, 0x01, 0x01
        /*0010*/ 	.byte	0x02, 0x03, 0x01, 0x00, 0x02, 0x06, 0x01, 0x00, 0x04, 0x0b, 0x08, 0x00, 0x09, 0x00, 0x00, 0x00
        /*0020*/ 	.byte	0x00, 0x00, 0x00, 0x00


//--------------------- .nv.info._ZN7cutlass13device_kernelINS_4gemm6kernel13GemmUniversalIN4cute5tupleIJiiiiEEENS1_10collective13CollectiveMmaINS1_35MainloopSm100TmaUmmaWarpSpecializedILi6ELi2ELi2ENS5_IJNS4_1CILi1EEESB_SB_EEEEENS5_IJNSA_ILi128EEENSA_ILi256EEENSA_ILi32EEEEEENS_6half_tENS5_IJSB_llEEESI_SJ_NS4_8TiledMMAINS4_8MMA_AtomIJNS4_20SM100_MMA_F16BF16_SSISI_SI_fLi128ELi256ELNS4_4UMMA5MajorE1ELSO_1ELNSN_7ScaleInE0ELSP_0EEEEEENS4_6LayoutISC_NS5_IJNSA_ILi0EEEST_ST_EEEEENS5_IJNS4_10UnderscoreESW_SW_EEEEENS4_13SM90_TMA_LOADENS4_14ComposedLayoutINS4_7SwizzleILi3ELi4ELi3EEENS4_18smem_ptr_flag_bitsILi16EEENSS_INS5_IJNSA_ILi64EEENSA_ILi8EEEEEENS5_IJSB_S15_EEEEEEEvNS4_8identityESZ_S1A_vS1B_EENS_8epilogue10collective18CollectiveEpilogueINS1D_23Sm100TmaWarpSpecializedILi4ELi2ELi64ELb1ELb0EEEJSH_NS5_IJNSS_ISE_SB_EENSS_IS15_SB_EEEEESI_NS5_IJlSB_lEEESI_S1L_NS1D_6fusion15FusionCallbacksIS1H_NS1M_17LinearCombinationISI_fSI_fLNS_15FloatRoundStyleE2EEESH_S1K_JEEENS4_5SM1004TMEM4LOAD26SM100_TMEM_LOAD_32dp32b64xESZ_NS10_IS12_S14_NSS_INS5_IJS16_S15_EEENS5_IJS15_SB_EEEEEEENS4_39AutoVectorizingCopyWithAssumedAlignmentILi128EEENS4_14SM90_TMA_STOREES1Z_S21_S21_EEEvvEEEEvNT_6ParamsE --------------------------
	.section	.nv.info._ZN7cutlass13device_kernelINS_4gemm6kernel13GemmUniversalIN4cute5tupleIJiiiiEEENS1_10collective13CollectiveMmaINS1_35MainloopSm100TmaUmmaWarpSpecializedILi6ELi2ELi2ENS5_IJNS4_1CILi1EEESB_SB_EEEEENS5_IJNSA_ILi128EEENSA_ILi256EEENSA_ILi32EEEEEENS_6half_tENS5_IJSB_llEEESI_SJ_NS4_8TiledMMAINS4_8MMA_AtomIJNS4_20SM100_MMA_F16BF16_SSISI_SI_fLi128ELi256ELNS4_4UMMA5MajorE1ELSO_1ELNSN_7ScaleInE0ELSP_0EEEEEENS4_6LayoutISC_NS5_IJNSA_ILi0EEEST_ST_EEEEENS5_IJNS4_10UnderscoreESW_SW_EEEEENS4_13SM90_TMA_LOADENS4_14ComposedLayoutINS4_7SwizzleILi3ELi4ELi3EEENS4_18smem_ptr_flag_bitsILi16EEENSS_INS5_IJNSA_ILi64EEENSA_ILi8EEEEEENS5_IJSB_S15_EEEEEEEvNS4_8identityESZ_S1A_vS1B_EENS_8epilogue10collective18CollectiveEpilogueINS1D_23Sm100TmaWarpSpecializedILi4ELi2ELi64ELb1ELb0EEEJSH_NS5_IJNSS_ISE_SB_EENSS_IS15_SB_EEEEESI_NS5_IJlSB_lEEESI_S1L_NS1D_6fusion15FusionCallbacksIS1H_NS1M_17LinearCombinationISI_fSI_fLNS_15FloatRoundStyleE2EEESH_S1K_JEEENS4_5SM1004TMEM4LOAD26SM100_TMEM_LOAD_32dp32b64xESZ_NS10_IS12_S14_NSS_INS5_IJS16_S15_EEENS5_IJS15_SB_EEEEEEENS4_39AutoVectorizingCopyWithAssumedAlignmentILi128EEENS4_14SM90_TMA_STOREES1Z_S21_S21_EEEvvEEEEvNT_6ParamsE,"",@"SHT_CUDA_INFO"
	.sectionflags	@""
	.align	4


	//----- nvinfo : EIATTR_CUDA_API_VERSION
	.align		4
        /*0000*/ 	.byte	0x04, 0x37
        /*0002*/ 	.short	(.L_31 - .L_30)
.L_30:
        /*0004*/ 	.word	0x00000082


	//----- nvinfo : EIATTR_KPARAM_INFO
	.align		4
.L_31:
        /*0008*/ 	.byte	0x04, 0x17
        /*000a*/ 	.short	(.L_33 - .L_32)
.L_32:
        /*000c*/ 	.word	0x00000000
        /*0010*/ 	.short	0x0000
        /*0012*/ 	.short	0x0000
        /*0014*/ 	.byte	0x00, 0xf0, 0x01, 0x20


	//----- nvinfo : EIATTR_AT_ENTRY_FRAGMENTS
	.align		4
.L_33:
        /*0018*/ 	.byte	0x04, 0x4f
        /*001a*/ 	.short	(.L_35 - .L_34)


	//   ....[0]....
.L_34:
        /*001c*/ 	.word	0x00000006


	//----- nvinfo : EIATTR_RESERVED_SMEM_USED
	.align		4
.L_35:
        /*0020*/ 	.byte	0x01, 0x41
	.zero		2


	//----- nvinfo : EIATTR_SPARSE_MMA_MASK
	.align		4
        /*0024*/ 	.byte	0x03, 0x50
        /*0026*/ 	.short	0x0000


	//----- nvinfo : EIATTR_TCGEN05_1CTA_USED
	.align		4
        /*0028*/ 	.byte	0x01, 0x51
	.zero		2


	//----- nvinfo : EIATTR_MAXREG_COUNT
	.align		4
        /*002c*/ 	.byte	0x03, 0x1b
        /*002e*/ 	.short	0x00ff


	//----- nvinfo : EIATTR_NUM_BARRIERS
	.align		4
        /*0030*/ 	.byte	0x02, 0x4c
        /*0032*/ 	.byte	0x07
	.zero		1


	//----- nvinfo : EIATTR_EXTERNS
	.align		4
        /*0034*/ 	.byte	0x04, 0x0f
        /*0036*/ 	.short	(.L_37 - .L_36)


	//   ....[0]....
	.align		4
.L_36:
        /*0038*/ 	.word	index@(__assertfail)


	//----- nvinfo : EIATTR_MERCURY_ISA_VERSION
	.align		4
.L_37:
        /*003c*/ 	.byte	0x03, 0x5f
        /*003e*/ 	.short	0x0101


	//----- nvinfo : EIATTR_INT_WARP_WIDE_INSTR_OFFSETS
	.align		4
        /*0040*/ 	.byte	0x04, 0x31
        /*0042*/ 	.short	(.L_39 - .L_38)


	//   ....[0]....
.L_38:
        /*0044*/ 	.word	0x00002170


	//   ....[1]....
        /*0048*/ 	.word	0x00003ae0


	//   ....[2]....
        /*004c*/ 	.word	0x00003b00


	//   ....[3]....
        /*0050*/ 	.word	0x00003b30


	//   ....[4]....
        /*0054*/ 	.word	0x00004470


	//   ....[5]....
        /*0058*/ 	.word	0x000044e0


	//   ....[6]....
        /*005c*/ 	.word	0x000045d0


	//   ....[7]....
        /*0060*/ 	.word	0x00004650


	//   ....[8]....
        /*0064*/ 	.word	0x00004760


	//   ....[9]....
        /*0068*/ 	.word	0x000047f0


	//   ....[10]....
        /*006c*/ 	.word	0x000049d0


	//   ....[11]....
        /*0070*/ 	.word	0x00004b30


	//----- nvinfo : EIATTR_COOP_GROUP_MASK_REGIDS
	.align		4
.L_39:
        /*0074*/ 	.byte	0x04, 0x29
        /*0076*/ 	.short	(.L_41 - .L_40)


	//   ....[0]....
.L_40:
        /*0078*/ 	.word	0xffffffff


	//   ....[1]....
        /*007c*/ 	.word	0xffffffff


	//   ....[2]....
        /*0080*/ 	.word	0xffffffff


	//   ....[3]....
        /*0084*/ 	.word	0xffffffff


	//   ....[4]....
        /*0088*/ 	.word	0xffffffff


	//   ....[5]....
        /*008c*/ 	.word	0xffffffff


	//   ....[6]....
        /*0090*/ 	.word	0xffffffff


	//   ....[7]....
        /*0094*/ 	.word	0xffffffff


	//   ....[8]....
        /*0098*/ 	.word	0xffffffff


	//   ....[9]....
        /*009c*/ 	.word	0xffffffff


	//   ....[10]....
        /*00a0*/ 	.word	0xffffffff


	//   ....[11]....
        /*00a4*/ 	.word	0xffffffff


	//   ....[12]....
        /*00a8*/ 	.word	0xffffffff


	//----- nvinfo : EIATTR_COOP_GROUP_INSTR_OFFSETS
	.align		4
.L_41:
        /*00ac*/ 	.byte	0x04, 0x28
        /*00ae*/ 	.short	(.L_43 - .L_42)


	//   ....[0]....
.L_42:
        /*00b0*/ 	.word	0x00000090


	//   ....[1]....
        /*00b4*/ 	.word	0x000004d0


	//   ....[2]....
        /*00b8*/ 	.word	0x00000680


	//   ....[3]....
        /*00bc*/ 	.word	0x00000820


	//   ....[4]....
        /*00c0*/ 	.word	0x00000920


	//   ....[5]....
        /*00c4*/ 	.word	0x00000a90


	//   ....[6]....
        /*00c8*/ 	.word	0x00000bf0


	//   ....[7]....
        /*00cc*/ 	.word	0x00002050


	//   ....[8]....
        /*00d0*/ 	.word	0x00002f50


	//   ....[9]....
        /*00d4*/ 	.word	0x00003160


	//   ....[10]....
        /*00d8*/ 	.word	0x00003190


	//   ....[11]....
        /*00dc*/ 	.word	0x000039c0


	//   ....[12]....
        /*00e0*/ 	.word	0x00003bf0


	//----- nvinfo : EIATTR_VRC_CTA_INIT_COUNT
	.align		4
.L_43:
        /*00e4*/ 	.byte	0x02, 0x4a
        /*00e6*/ 	.byte	0x80
	.zero		1


	//----- nvinfo : EIATTR_SYSCALL_OFFSETS
	.align		4
        /*00e8*/ 	.byte	0x04, 0x46
        /*00ea*/ 	.short	(.L_45 - .L_44)


	//   ....[0]....
.L_44:
        /*00ec*/ 	.word	0x000055e0


	//   ....[1]....
        /*00f0*/ 	.word	0x000056d0


	//   ....[2]....
        /*00f4*/ 	.word	0x00006040


	//   ....[3]....
        /*00f8*/ 	.word	0x00007500


	//   ....[4]....
        /*00fc*/ 	.word	0x00008920


	//   ....[5]....
        /*0100*/ 	.word	0x00009d30


	//----- nvinfo : EIATTR_MBARRIER_INSTR_OFFSETS
	.align		4
.L_45:
        /*0104*/ 	.byte	0x04, 0x39
        /*0106*/ 	.short	(.L_47 - .L_46)


	//   ....[0]....
.L_46:
        /*0108*/ 	.word	0x000005b0
        /*010c*/ 	.word	0x000000ff
        /*0110*/ 	.word	0x00000000
        /*0114*/ 	.short	0x0100
        /*0116*/ 	.byte	0x05
	.zero		1


	//   ....[1]....
        /*0118*/ 	.word	0x000005c0
        /*011c*/ 	.word	0x000000ff
        /*0120*/ 	.word	0x00000030
        /*0124*/ 	.short	0x0100
        /*0126*/ 	.byte	0x05
	.zero		1


	//   ....[2]....
        /*0128*/ 	.word	0x000005d0
        /*012c*/ 	.word	0x000000ff
        /*0130*/ 	.word	0x00000008
        /*0134*/ 	.short	0x0100
        /*0136*/ 	.byte	0x05
	.zero		1


	//   ....[3]....
        /*0138*/ 	.word	0x000005e0
        /*013c*/ 	.word	0x000000ff
        /*0140*/ 	.word	0x00000038
        /*0144*/ 	.short	0x0100
        /*0146*/ 	.byte	0x05
	.zero		1


	//   ....[4]....
        /*0148*/ 	.word	0x000005f0
        /*014c*/ 	.word	0x000000ff
        /*0150*/ 	.word	0x00000010
        /*0154*/ 	.short	0x0100
        /*0156*/ 	.byte	0x05
	.zero		1


	//   ....[5]....
        /*0158*/ 	.word	0x00000600
        /*015c*/ 	.word	0x000000ff
        /*0160*/ 	.word	0x00000040
        /*0164*/ 	.short	0x0100
        /*0166*/ 	.byte	0x05
	.zero		1


	//   ....[6]....
        /*0168*/ 	.word	0x00000610
        /*016c*/ 	.word	0x000000ff
        /*0170*/ 	.word	0x00000018
        /*0174*/ 	.short	0x0100
        /*0176*/ 	.byte	0x05
	.zero		1


	//   ....[7]....
        /*0178*/ 	.word	0x00000620
        /*017c*/ 	.word	0x000000ff
        /*0180*/ 	.word	0x00000048
        /*0184*/ 	.short	0x0100
        /*0186*/ 	.byte	0x05
	.zero		1


	//   ....[8]....
        /*0188*/ 	.word	0x00000630
        /*018c*/ 	.word	0x000000ff
        /*0190*/ 	.word	0x00000020
        /*0194*/ 	.short	0x0100
        /*0196*/ 	.byte	0x05
	.zero		1


	//   ....[9]....
        /*0198*/ 	.word	0x00000640
        /*019c*/ 	.word	0x000000ff
        /*01a0*/ 	.word	0x00000050
        /*01a4*/ 	.short	0x0100
        /*01a6*/ 	.byte	0x05
	.zero		1


	//   ....[10]....
        /*01a8*/ 	.word	0x00000650
        /*01ac*/ 	.word	0x000000ff
        /*01b0*/ 	.word	0x00000028
        /*01b4*/ 	.short	0x0100
        /*01b6*/ 	.byte	0x05
	.zero		1


	//   ....[11]....
        /*01b8*/ 	.word	0x00000660
        /*01bc*/ 	.word	0x000000ff
        /*01c0*/ 	.word	0x00000058
        /*01c4*/ 	.short	0x0100
        /*01c6*/ 	.byte	0x05
	.zero		1


	//   ....[12]....
        /*01c8*/ 	.word	0x00000790
        /*01cc*/ 	.word	0x000000ff
        /*01d0*/ 	.word	0x00000060
        /*01d4*/ 	.short	0x0100
        /*01d6*/ 	.byte	0x07
	.zero		1


	//   ....[13]....
        /*01d8*/ 	.word	0x000007a0
        /*01dc*/ 	.word	0x000000ff
        /*01e0*/ 	.word	0x00000080
        /*01e4*/ 	.short	0x0100
        /*01e6*/ 	.byte	0x07
	.zero		1


	//   ....[14]....
        /*01e8*/ 	.word	0x000007b0
        /*01ec*/ 	.word	0x000000ff
        /*01f0*/ 	.word	0x00000068
        /*01f4*/ 	.short	0x0100
        /*01f6*/ 	.byte	0x07
	.zero		1


	//   ....[15]....
        /*01f8*/ 	.word	0x000007c0
        /*01fc*/ 	.word	0x000000ff
        /*0200*/ 	.word	0x00000088
        /*0204*/ 	.short	0x0100
        /*0206*/ 	.byte	0x07
	.zero		1


	//   ....[16]....
        /*0208*/ 	.word	0x000007d0
        /*020c*/ 	.word	0x000000ff
        /*0210*/ 	.word	0x00000070
        /*0214*/ 	.short	0x0100
        /*0216*/ 	.byte	0x07
	.zero		1


	//   ....[17]....
        /*0218*/ 	.word	0x000007e0
        /*021c*/ 	.word	0x000000ff
        /*0220*/ 	.word	0x00000090
        /*0224*/ 	.short	0x0100
        /*0226*/ 	.byte	0x07
	.zero		1


	//   ....[18]....
        /*0228*/ 	.word	0x000007f0
        /*022c*/ 	.word	0x000000ff
        /*0230*/ 	.word	0x00000078
        /*0234*/ 	.short	0x0100
        /*0236*/ 	.byte	0x07
	.zero		1


	//   ....[19]....
        /*0238*/ 	.word	0x00000800
        /*023c*/ 	.word	0x000000ff
        /*0240*/ 	.word	0x00000098
        /*0244*/ 	.short	0x0100
        /*0246*/ 	.byte	0x07
	.zero		1


	//   ....[20]....
        /*0248*/ 	.word	0x000008f0
        /*024c*/ 	.word	0x000000ff
        /*0250*/ 	.word	0x000000a0
        /*0254*/ 	.short	0x0100
        /*0256*/ 	.byte	0x05
	.zero		1


	//   ....[21]....
        /*0258*/ 	.word	0x00000900
        /*025c*/ 	.word	0x000000ff
        /*0260*/ 	.word	0x000000a8
        /*0264*/ 	.short	0x0100
        /*0266*/ 	.byte	0x05
	.zero		1


	//   ....[22]....
        /*0268*/ 	.word	0x00000a40
        /*026c*/ 	.word	0x000000ff
        /*0270*/ 	.word	0x000000b0
        /*0274*/ 	.short	0x0100
        /*0276*/ 	.byte	0x05
	.zero		1


	//   ....[23]....
        /*0278*/ 	.word	0x00000a50
        /*027c*/ 	.word	0x000000ff
        /*0280*/ 	.word	0x000000c0
        /*0284*/ 	.short	0x0100
        /*0286*/ 	.byte	0x05
	.zero		1


	//   ....[24]....
        /*0288*/ 	.word	0x00000a60
        /*028c*/ 	.word	0x000000ff
        /*0290*/ 	.word	0x000000b8
        /*0294*/ 	.short	0x0100
        /*0296*/ 	.byte	0x05
	.zero		1


	//   ....[25]....
        /*0298*/ 	.word	0x00000a70
        /*029c*/ 	.word	0x000000ff
        /*02a0*/ 	.word	0x000000c8
        /*02a4*/ 	.short	0x0100
        /*02a6*/ 	.byte	0x05
	.zero		1


	//   ....[26]....
        /*02a8*/ 	.word	0x00000ba0
        /*02ac*/ 	.word	0x000000ff
        /*02b0*/ 	.word	0x000000d0
        /*02b4*/ 	.short	0x0100
        /*02b6*/ 	.byte	0x07
	.zero		1


	//   ....[27]....
        /*02b8*/ 	.word	0x00000bb0
        /*02bc*/ 	.word	0x000000ff
        /*02c0*/ 	.word	0x000000e0
        /*02c4*/ 	.short	0x0100
        /*02c6*/ 	.byte	0x07
	.zero		1


	//   ....[28]....
        /*02c8*/ 	.word	0x00000bc0
        /*02cc*/ 	.word	0x000000ff
        /*02d0*/ 	.word	0x000000d8
        /*02d4*/ 	.short	0x0100
        /*02d6*/ 	.byte	0x07
	.zero		1


	//   ....[29]....
        /*02d8*/ 	.word	0x00000bd0
        /*02dc*/ 	.word	0x000000ff
        /*02e0*/ 	.word	0x000000e8
        /*02e4*/ 	.short	0x0100
        /*02e6*/ 	.byte	0x07
	.zero		1


	//   ....[30]....
        /*02e8*/ 	.word	0x00000cc0
        /*02ec*/ 	.word	0x000000ff
        /*02f0*/ 	.word	0x000000f0
        /*02f4*/ 	.short	0x0100
        /*02f6*/ 	.byte	0x05
	.zero		1


	//   ....[31]....
        /*02f8*/ 	.word	0x00000cd0
        /*02fc*/ 	.word	0x000000ff
        /*0300*/ 	.word	0x00000100
        /*0304*/ 	.short	0x0100
        /*0306*/ 	.byte	0x05
	.zero		1


	//   ....[32]....
        /*0308*/ 	.word	0x00000ce0
        /*030c*/ 	.word	0x000000ff
        /*0310*/ 	.word	0x000000f8
        /*0314*/ 	.short	0x0100
        /*0316*/ 	.byte	0x05
	.zero		1


	//   ....[33]....
        /*0318*/ 	.word	0x00000cf0
        /*031c*/ 	.word	0x000000ff
        /*0320*/ 	.word	0x00000108
        /*0324*/ 	.short	0x0100
        /*0326*/ 	.byte	0x05
	.zero		1


	//   ....[34]....
        /*0328*/ 	.word	0x000015d0
        /*032c*/ 	.word	0x00000003
        /*0330*/ 	.word	0x00000100
        /*0334*/ 	.short	0x010a
        /*0336*/ 	.byte	0xff
	.zero		1


	//   ....[35]....
        /*0338*/ 	.word	0x00001600
        /*033c*/ 	.word	0x00000003
        /*0340*/ 	.word	0x000000f0
        /*0344*/ 	.short	0x0101
        /*0346*/ 	.byte	0xff
	.zero		1


	//   ....[36]....
        /*0348*/ 	.word	0x000016d0
        /*034c*/ 	.word	0x000000ff
        /*0350*/ 	.word	0x00000030
        /*0354*/ 	.short	0x010a
        /*0356*/ 	.byte	0x08
	.zero		1


	//   ....[37]....
        /*0358*/ 	.word	0x000017b0
        /*035c*/ 	.word	0x000000ff
        /*0360*/ 	.word	0x00000030
        /*0364*/ 	.short	0x010a
        /*0366*/ 	.byte	0x31
	.zero		1


	//   ....[38]....
        /*0368*/ 	.word	0x000018b0
        /*036c*/ 	.word	0x000000ff
        /*0370*/ 	.word	0x00000030
        /*0374*/ 	.short	0x010a
        /*0376*/ 	.byte	0x08
	.zero		1


	//   ....[39]....
        /*0378*/ 	.word	0x00001ba0
        /*037c*/ 	.word	0x000000ff
        /*0380*/ 	.word	0x000000a8
        /*0384*/ 	.short	0x0101
        /*0386*/ 	.byte	0x04
	.zero		1


	//   ....[40]....
        /*0388*/ 	.word	0x00001bc0
        /*038c*/ 	.word	0x000000ff
        /*0390*/ 	.word	0x00000030
        /*0394*/ 	.short	0x010a
        /*0396*/ 	.byte	0x08
	.zero		1


	//   ....[41]....
        /*0398*/ 	.word	0x00001c80
        /*039c*/ 	.word	0x000000ff
        /*03a0*/ 	.word	0x00000030
        /*03a4*/ 	.short	0x010a
        /*03a6*/ 	.byte	0x31
	.zero		1


	//   ....[42]....
        /*03a8*/ 	.word	0x00001d80
        /*03ac*/ 	.word	0x000000ff
        /*03b0*/ 	.word	0x00000030
        /*03b4*/ 	.short	0x010a
        /*03b6*/ 	.byte	0x08
	.zero		1


	//   ....[43]....
        /*03b8*/ 	.word	0x00002080
        /*03bc*/ 	.word	0x00000002
        /*03c0*/ 	.word	0x000000b0
        /*03c4*/ 	.short	0x010a
        /*03c6*/ 	.byte	0xff
	.zero		1


	//   ....[44]....
        /*03c8*/ 	.word	0x00002140
        /*03cc*/ 	.word	0x00000002
        /*03d0*/ 	.word	0x00000000
        /*03d4*/ 	.short	0x0101
        /*03d6*/ 	.byte	0xff
	.zero		1


	//   ....[45]....
        /*03d8*/ 	.word	0x000026a0
        /*03dc*/ 	.word	0x000000ff
        /*03e0*/ 	.word	0x00000000
        /*03e4*/ 	.short	0x010a
        /*03e6*/ 	.byte	0x05
	.zero		1


	//   ....[46]....
        /*03e8*/ 	.word	0x00002730
        /*03ec*/ 	.word	0x000000ff
        /*03f0*/ 	.word	0x00000000
        /*03f4*/ 	.short	0x010a
        /*03f6*/ 	.byte	0x05
	.zero		1


	//   ....[47]....
        /*03f8*/ 	.word	0x000027c0
        /*03fc*/ 	.word	0x000000ff
        /*0400*/ 	.word	0x00000000
        /*0404*/ 	.short	0x010a
        /*0406*/ 	.byte	0x05
	.zero		1


	//   ....[48]....
        /*0408*/ 	.word	0x00002850
        /*040c*/ 	.word	0x000000ff
        /*0410*/ 	.word	0x00000000
        /*0414*/ 	.short	0x010a
        /*0416*/ 	.byte	0x05
	.zero		1


	//   ....[49]....
        /*0418*/ 	.word	0x000028e0
        /*041c*/ 	.word	0x000000ff
        /*0420*/ 	.word	0x00000000
        /*0424*/ 	.short	0x010a
        /*0426*/ 	.byte	0x05
	.zero		1


	//   ....[50]....
        /*0428*/ 	.word	0x00002980
        /*042c*/ 	.word	0x00000000
        /*0430*/ 	.word	0x00000000
        /*0434*/ 	.short	0x010a
        /*0436*/ 	.byte	0xff
	.zero		1


	//   ....[51]....
        /*0438*/ 	.word	0x00002aa0
        /*043c*/ 	.word	0x00000000
        /*0440*/ 	.word	0x000000f0
        /*0444*/ 	.short	0x010a
        /*0446*/ 	.byte	0xff
	.zero		1


	//   ....[52]....
        /*0448*/ 	.word	0x00002b00
        /*044c*/ 	.word	0x00000004
        /*0450*/ 	.word	0x00000000
        /*0454*/ 	.short	0x0101
        /*0456*/ 	.byte	0xff
	.zero		1


	//   ....[53]....
        /*0458*/ 	.word	0x00002b20
        /*045c*/ 	.word	0x000000ff
        /*0460*/ 	.word	0x000000c0
        /*0464*/ 	.short	0x010a
        /*0466*/ 	.byte	0x05
	.zero		1


	//   ....[54]....
        /*0468*/ 	.word	0x00002c40
        /*046c*/ 	.word	0x00000000
        /*0470*/ 	.word	0x000000b0
        /*0474*/ 	.short	0x010a
        /*0476*/ 	.byte	0xff
	.zero		1


	//   ....[55]....
        /*0478*/ 	.word	0x00002d50
        /*047c*/ 	.word	0x00000000
        /*0480*/ 	.word	0x00000000
        /*0484*/ 	.short	0x0101
        /*0486*/ 	.byte	0xff
	.zero		1


	//   ....[56]....
        /*0488*/ 	.word	0x00002de0
        /*048c*/ 	.word	0x000000ff
        /*0490*/ 	.word	0x000000c0
        /*0494*/ 	.short	0x0106
        /*0496*/ 	.byte	0x05
	.zero		1


	//   ....[57]....
        /*0498*/ 	.word	0x00002e00
        /*049c*/ 	.word	0x000000ff
        /*04a0*/ 	.word	0x000000c0
        /*04a4*/ 	.short	0x010a
        /*04a6*/ 	.byte	0x05
	.zero		1


	//   ....[58]....
        /*04a8*/ 	.word	0x00002e90
        /*04ac*/ 	.word	0x000000ff
        /*04b0*/ 	.word	0x000000c0
        /*04b4*/ 	.short	0x0106
        /*04b6*/ 	.byte	0x04
	.zero		1


	//   ....[59]....
        /*04b8*/ 	.word	0x00002ed0
        /*04bc*/ 	.word	0x00000000
        /*04c0*/ 	.word	0x000000c0
        /*04c4*/ 	.short	0x010a
        /*04c6*/ 	.byte	0xff
	.zero		1


	//   ....[60]....
        /*04c8*/ 	.word	0x000033d0
        /*04cc*/ 	.word	0x00000000
        /*04d0*/ 	.word	0x000000b0
        /*04d4*/ 	.short	0x010a
        /*04d6*/ 	.byte	0xff
	.zero		1


	//   ....[61]....
        /*04d8*/ 	.word	0x000034e0
        /*04dc*/ 	.word	0x00000003
        /*04e0*/ 	.word	0x00000000
        /*04e4*/ 	.short	0x0101
        /*04e6*/ 	.byte	0xff
	.zero		1


	//   ....[62]....
        /*04e8*/ 	.word	0x000034f0
        /*04ec*/ 	.word	0x000000ff
        /*04f0*/ 	.word	0x00000000
        /*04f4*/ 	.short	0x010a
        /*04f6*/ 	.byte	0x04
	.zero		1


	//   ....[63]....
        /*04f8*/ 	.word	0x00003510
        /*04fc*/ 	.word	0x000000ff
        /*0500*/ 	.word	0x000000e0
        /*0504*/ 	.short	0x010a
        /*0506*/ 	.byte	0x08
	.zero		1


	//   ....[64]....
        /*0508*/ 	.word	0x000035e0
        /*050c*/ 	.word	0x000000ff
        /*0510*/ 	.word	0x00000000
        /*0514*/ 	.short	0x010a
        /*0516*/ 	.byte	0x07
	.zero		1


	//   ....[65]....
        /*0518*/ 	.word	0x00003720
        /*051c*/ 	.word	0x000000ff
        /*0520*/ 	.word	0x00000000
        /*0524*/ 	.short	0x010a
        /*0526*/ 	.byte	0x04
	.zero		1


	//   ....[66]....
        /*0528*/ 	.word	0x00003910
        /*052c*/ 	.word	0x000000ff
        /*0530*/ 	.word	0x00000000
        /*0534*/ 	.short	0x010a
        /*0536*/ 	.byte	0x05
	.zero		1


	//   ....[67]....
        /*0538*/ 	.word	0x000039a0
        /*053c*/ 	.word	0x000000ff
        /*0540*/ 	.word	0x00000000
        /*0544*/ 	.short	0x010a
        /*0546*/ 	.byte	0x07
	.zero		1


	//   ....[68]....
        /*0548*/ 	.word	0x00003e20
        /*054c*/ 	.word	0x00000000
        /*0550*/ 	.word	0x000000b0
        /*0554*/ 	.short	0x010a
        /*0556*/ 	.byte	0xff
	.zero		1


	//   ....[69]....
        /*0558*/ 	.word	0x00003ee0
        /*055c*/ 	.word	0x00000000
        /*0560*/ 	.word	0x00000000
        /*0564*/ 	.short	0x0101
        /*0566*/ 	.byte	0xff
	.zero		1


	//   ....[70]....
        /*0568*/ 	.word	0x00004200
        /*056c*/ 	.word	0x000000ff
        /*0570*/ 	.word	0x000000a8
        /*0574*/ 	.short	0x010a
        /*0576*/ 	.byte	0x07
	.zero		1


	//   ....[71]....
        /*0578*/ 	.word	0x000043f0
        /*057c*/ 	.word	0x000000ff
        /*0580*/ 	.word	0x00000080
        /*0584*/ 	.short	0x010a
        /*0586*/ 	.byte	0x07
	.zero		1


	//   ....[72]....
        /*0588*/ 	.word	0x00004570
        /*058c*/ 	.word	0x000000ff
        /*0590*/ 	.word	0x00000060
        /*0594*/ 	.short	0x010b
        /*0596*/ 	.byte	0x07
	.zero		1


	//   ....[73]....
        /*0598*/ 	.word	0x00004580
        /*059c*/ 	.word	0x000000ff
        /*05a0*/ 	.word	0x00000000
        /*05a4*/ 	.short	0x0101
        /*05a6*/ 	.byte	0x08
	.zero		1


	//   ....[74]....
        /*05a8*/ 	.word	0x000045a0
        /*05ac*/ 	.word	0x000000ff
        /*05b0*/ 	.word	0x00000088
        /*05b4*/ 	.short	0x010a
        /*05b6*/ 	.byte	0x07
	.zero		1


	//   ....[75]....
        /*05b8*/ 	.word	0x00004700
        /*05bc*/ 	.word	0x000000ff
        /*05c0*/ 	.word	0x00000068
        /*05c4*/ 	.short	0x010b
        /*05c6*/ 	.byte	0x07
	.zero		1


	//   ....[76]....
        /*05c8*/ 	.word	0x00004710
        /*05cc*/ 	.word	0x000000ff
        /*05d0*/ 	.word	0x00000000
        /*05d4*/ 	.short	0x0101
        /*05d6*/ 	.byte	0x08
	.zero		1


	//   ....[77]....
        /*05d8*/ 	.word	0x00004720
        /*05dc*/ 	.word	0x000000ff
        /*05e0*/ 	.word	0x00000090
        /*05e4*/ 	.short	0x010a
        /*05e6*/ 	.byte	0x07
	.zero		1


	//   ....[78]....
        /*05e8*/ 	.word	0x000048c0
        /*05ec*/ 	.word	0x000000ff
        /*05f0*/ 	.word	0x00000070
        /*05f4*/ 	.short	0x010b
        /*05f6*/ 	.byte	0x07
	.zero		1


	//   ....[79]....
        /*05f8*/ 	.word	0x00004930
        /*05fc*/ 	.word	0x000000ff
        /*0600*/ 	.word	0x00000000
        /*0604*/ 	.short	0x0101
        /*0606*/ 	.byte	0x08
	.zero		1


	//   ....[80]....
        /*0608*/ 	.word	0x00004960
        /*060c*/ 	.word	0x000000ff
        /*0610*/ 	.word	0x00000098
        /*0614*/ 	.short	0x010a
        /*0616*/ 	.byte	0x07
	.zero		1


	//   ....[81]....
        /*0618*/ 	.word	0x00004b70
        /*061c*/ 	.word	0x000000ff
        /*0620*/ 	.word	0x00000078
        /*0624*/ 	.short	0x010b
        /*0626*/ 	.byte	0x07
	.zero		1


	//   ....[82]....
        /*0628*/ 	.word	0x00004b90
        /*062c*/ 	.word	0x000000ff
        /*0630*/ 	.word	0x00000000
        /*0634*/ 	.short	0x0101
        /*0636*/ 	.byte	0x0d
	.zero		1


	//   ....[83]....
        /*0638*/ 	.word	0x00004bc0
        /*063c*/ 	.word	0x000000ff
        /*0640*/ 	.word	0x00000080
        /*0644*/ 	.short	0x010a
        /*0646*/ 	.byte	0x07
	.zero		1


	//   ....[84]....
        /*0648*/ 	.word	0x00004be0
        /*064c*/ 	.word	0x000000ff
        /*0650*/ 	.word	0x00000088
        /*0654*/ 	.short	0x010a
        /*0656*/ 	.byte	0x07
	.zero		1


	//   ....[85]....
        /*0658*/ 	.word	0x00004c00
        /*065c*/ 	.word	0x000000ff
        /*0660*/ 	.word	0x00000090
        /*0664*/ 	.short	0x010a
        /*0666*/ 	.byte	0x07
	.zero		1


	//   ....[86]....
        /*0668*/ 	.word	0x00004c40
        /*066c*/ 	.word	0x00000000
        /*0670*/ 	.word	0x00000098
        /*0674*/ 	.short	0x010a
        /*0676*/ 	.byte	0xff
	.zero		1


	//   ....[87]....
        /*0678*/ 	.word	0x00004fa0
        /*067c*/ 	.word	0x00000000
        /*0680*/ 	.word	0x000000b0
        /*0684*/ 	.short	0x010a
        /*0686*/ 	.byte	0xff
	.zero		1


	//   ....[88]....
        /*0688*/ 	.word	0x000050b0
        /*068c*/ 	.word	0x00000000
        /*0690*/ 	.word	0x00000000
        /*0694*/ 	.short	0x0101
        /*0696*/ 	.byte	0xff
	.zero		1


	//   ....[89]....
        /*0698*/ 	.word	0x00005b60
        /*069c*/ 	.word	0x000000ff
        /*06a0*/ 	.word	0x00000060
        /*06a4*/ 	.short	0x010a
        /*06a6*/ 	.byte	0x24
	.zero		1


	//   ....[90]....
        /*06a8*/ 	.word	0x00005c20
        /*06ac*/ 	.word	0x00000057
        /*06b0*/ 	.word	0x000000d0
        /*06b4*/ 	.short	0x010a
        /*06b6*/ 	.byte	0xff
	.zero		1


	//   ....[91]....
        /*06b8*/ 	.word	0x00005d50
        /*06bc*/ 	.word	0x000000ff
        /*06c0*/ 	.word	0x00000060
        /*06c4*/ 	.short	0x010a
        /*06c6*/ 	.byte	0x24
	.zero		1


	//   ....[92]....
        /*06c8*/ 	.word	0x00005f20
        /*06cc*/ 	.word	0x00000057
        /*06d0*/ 	.word	0x000000d0
        /*06d4*/ 	.short	0x010a
        /*06d6*/ 	.byte	0xff
	.zero		1


	//   ....[93]....
        /*06d8*/ 	.word	0x000071a0
        /*06dc*/ 	.word	0x00000000
        /*06e0*/ 	.word	0x00000000
        /*06e4*/ 	.short	0x0101
        /*06e6*/ 	.byte	0xff
	.zero		1


	//   ....[94]....
        /*06e8*/ 	.word	0x000071b0
        /*06ec*/ 	.word	0x00000003
        /*06f0*/ 	.word	0x00000060
        /*06f4*/ 	.short	0x010a
        /*06f6*/ 	.byte	0xff
	.zero		1


	//   ....[95]....
        /*06f8*/ 	.word	0x00007290
        /*06fc*/ 	.word	0x00000003
        /*0700*/ 	.word	0x00000060
        /*0704*/ 	.short	0x010a
        /*0706*/ 	.byte	0xff
	.zero		1


	//   ....[96]....
        /*0708*/ 	.word	0x000085c0
        /*070c*/ 	.word	0x00000055
        /*0710*/ 	.word	0x00000000
        /*0714*/ 	.short	0x0101
        /*0716*/ 	.byte	0xff
	.zero		1


	//   ....[97]....
        /*0718*/ 	.word	0x000085e0
        /*071c*/ 	.word	0x00000000
        /*0720*/ 	.word	0x00000060
        /*0724*/ 	.short	0x010a
        /*0726*/ 	.byte	0xff
	.zero		1


	//   ....[98]....
        /*0728*/ 	.word	0x000086b0
        /*072c*/ 	.word	0x00000000
        /*0730*/ 	.word	0x00000060
        /*0734*/ 	.short	0x010a
        /*0736*/ 	.byte	0xff
	.zero		1


	//   ....[99]....
        /*0738*/ 	.word	0x000099e0
        /*073c*/ 	.word	0x00000054
        /*0740*/ 	.word	0x00000000
        /*0744*/ 	.short	0x0101
        /*0746*/ 	.byte	0xff
	.zero		1


	//   ....[100]....
        /*0748*/ 	.word	0x00009a00
        /*074c*/ 	.word	0x00000003
        /*0750*/ 	.word	0x00000060
        /*0754*/ 	.short	0x010a
        /*0756*/ 	.byte	0xff
	.zero		1


	//   ....[101]....
        /*0758*/ 	.word	0x00009ad0
        /*075c*/ 	.word	0x00000003
        /*0760*/ 	.word	0x00000060
        /*0764*/ 	.short	0x010a
        /*0766*/ 	.byte	0xff
	.zero		1


	//   ....[102]....
        /*0768*/ 	.word	0x00009e90
        /*076c*/ 	.word	0x000000ff
        /*0770*/ 	.word	0x00000000
        /*0774*/ 	.short	0x0101
        /*0776*/ 	.byte	0x05
	.zero		1


	//   ....[103]....
        /*0778*/ 	.word	0x0000ae50
        /*077c*/ 	.word	0x00000000
        /*0780*/ 	.word	0x00000000
        /*0784*/ 	.short	0x0101
        /*0786*/ 	.byte	0xff
	.zero		1


	//   ....[104]....
        /*0788*/ 	.word	0x0000b0c0
        /*078c*/ 	.word	0x000000ff
        /*0790*/ 	.word	0x00000000
        /*0794*/ 	.short	0x0101
        /*0796*/ 	.byte	0x04
	.zero		1


	//   ....[105]....
        /*0798*/ 	.word	0x0000b0e0
        /*079c*/ 	.word	0x00000003
        /*07a0*/ 	.word	0x00000100
        /*07a4*/ 	.short	0x010a
        /*07a6*/ 	.byte	0xff
	.zero		1


	//   ....[106]....
        /*07a8*/ 	.word	0x0000b140
        /*07ac*/ 	.word	0x00000002
        /*07b0*/ 	.word	0x00000030
        /*07b4*/ 	.short	0x010a
        /*07b6*/ 	.byte	0xff
	.zero		1


	//   ....[107]....
        /*07b8*/ 	.word	0x0000b1a0
        /*07bc*/ 	.word	0x00000002
        /*07c0*/ 	.word	0x00000030
        /*07c4*/ 	.short	0x010a
        /*07c6*/ 	.byte	0xff
	.zero		1


	//   ....[108]....
        /*07c8*/ 	.word	0x0000b1f0
        /*07cc*/ 	.word	0x00000002
        /*07d0*/ 	.word	0x000000b0
        /*07d4*/ 	.short	0x010a
        /*07d6*/ 	.byte	0xff
	.zero		1


	//   ....[109]....
        /*07d8*/ 	.word	0x0000b250
        /*07dc*/ 	.word	0x00000000
        /*07e0*/ 	.word	0x00000000
        /*07e4*/ 	.short	0x010a
        /*07e6*/ 	.byte	0xff
	.zero		1


	//   ....[110]....
        /*07e8*/ 	.word	0x0000b2b0
        /*07ec*/ 	.word	0x00000000
        /*07f0*/ 	.word	0x00000000
        /*07f4*/ 	.short	0x010a
        /*07f6*/ 	.byte	0xff
	.zero		1


	//   ....[111]....
        /*07f8*/ 	.word	0x0000b310
        /*07fc*/ 	.word	0x00000000
        /*0800*/ 	.word	0x00000000
        /*0804*/ 	.short	0x010a
        /*0806*/ 	.byte	0xff
	.zero		1


	//   ....[112]....
        /*0808*/ 	.word	0x0000b370
        /*080c*/ 	.word	0x00000000
        /*0810*/ 	.word	0x00000000
        /*0814*/ 	.short	0x010a
        /*0816*/ 	.byte	0xff
	.zero		1


	//   ....[113]....
        /*0818*/ 	.word	0x0000b3d0
        /*081c*/ 	.word	0x00000000
        /*0820*/ 	.word	0x00000000
        /*0824*/ 	.short	0x010a
        /*0826*/ 	.byte	0xff
	.zero		1


	//   ....[114]....
        /*0828*/ 	.word	0x0000b420
        /*082c*/ 	.word	0x00000000
        /*0830*/ 	.word	0x000000f0
        /*0834*/ 	.short	0x010a
        /*0836*/ 	.byte	0xff
	.zero		1


	//   ....[115]....
        /*0838*/ 	.word	0x0000b480
        /*083c*/ 	.word	0x00000000
        /*0840*/ 	.word	0x000000c0
        /*0844*/ 	.short	0x010a
        /*0846*/ 	.byte	0xff
	.zero		1


	//   ....[116]....
        /*0848*/ 	.word	0x0000b4d0
        /*084c*/ 	.word	0x00000000
        /*0850*/ 	.word	0x000000b0
        /*0854*/ 	.short	0x010a
        /*0856*/ 	.byte	0xff
	.zero		1


	//   ....[117]....
        /*0858*/ 	.word	0x0000b530
        /*085c*/ 	.word	0x00000000
        /*0860*/ 	.word	0x000000c0
        /*0864*/ 	.short	0x010a
        /*0866*/ 	.byte	0xff
	.zero		1


	//   ....[118]....
        /*0868*/ 	.word	0x0000b580
        /*086c*/ 	.word	0x00000000
        /*0870*/ 	.word	0x000000b0
        /*0874*/ 	.short	0x010a
        /*0876*/ 	.byte	0xff
	.zero		1


	//   ....[119]....
        /*0878*/ 	.word	0x0000b5e0
        /*087c*/ 	.word	0x00000003
        /*0880*/ 	.word	0x000000e0
        /*0884*/ 	.short	0x010a
        /*0886*/ 	.byte	0xff
	.zero		1


	//   ....[120]....
        /*0888*/ 	.word	0x0000b640
        /*088c*/ 	.word	0x00000000
        /*0890*/ 	.word	0x00000000
        /*0894*/ 	.short	0x010a
        /*0896*/ 	.byte	0xff
	.zero		1


	//   ....[121]....
        /*0898*/ 	.word	0x0000b6a0
        /*089c*/ 	.word	0x00000000
        /*08a0*/ 	.word	0x00000000
        /*08a4*/ 	.short	0x010a
        /*08a6*/ 	.byte	0xff
	.zero		1


	//   ....[122]....
        /*08a8*/ 	.word	0x0000b700
        /*08ac*/ 	.word	0x00000000
        /*08b0*/ 	.word	0x00000000
        /*08b4*/ 	.short	0x010a
        /*08b6*/ 	.byte	0xff
	.zero		1


	//   ....[123]....
        /*08b8*/ 	.word	0x0000b750
        /*08bc*/ 	.word	0x00000000
        /*08c0*/ 	.word	0x000000b0
        /*08c4*/ 	.short	0x010a
        /*08c6*/ 	.byte	0xff
	.zero		1


	//   ....[124]....
        /*08c8*/ 	.word	0x0000b7b0
        /*08cc*/ 	.word	0x00000000
        /*08d0*/ 	.word	0x000000a8
        /*08d4*/ 	.short	0x010a
        /*08d6*/ 	.byte	0xff
	.zero		1


	//   ....[125]....
        /*08d8*/ 	.word	0x0000b810
        /*08dc*/ 	.word	0x00000003
        /*08e0*/ 	.word	0x00000080
        /*08e4*/ 	.short	0x010a
        /*08e6*/ 	.byte	0xff
	.zero		1


	//   ....[126]....
        /*08e8*/ 	.word	0x0000b870
        /*08ec*/ 	.word	0x00000003
        /*08f0*/ 	.word	0x00000088
        /*08f4*/ 	.short	0x010a
        /*08f6*/ 	.byte	0xff
	.zero		1


	//   ....[127]....
        /*08f8*/ 	.word	0x0000b8d0
        /*08fc*/ 	.word	0x00000003
        /*0900*/ 	.word	0x00000090
        /*0904*/ 	.short	0x010a
        /*0906*/ 	.byte	0xff
	.zero		1


	//   ....[128]....
        /*0908*/ 	.word	0x0000b930
        /*090c*/ 	.word	0x00000003
        /*0910*/ 	.word	0x00000098
        /*0914*/ 	.short	0x010a
        /*0916*/ 	.byte	0xff
	.zero		1


	//   ....[129]....
        /*0918*/ 	.word	0x0000b990
        /*091c*/ 	.word	0x00000000
        /*0920*/ 	.word	0x00000080
        /*0924*/ 	.short	0x010a
        /*0926*/ 	.byte	0xff
	.zero		1


	//   ....[130]....
        /*0928*/ 	.word	0x0000b9f0
        /*092c*/ 	.word	0x00000000
        /*0930*/ 	.word	0x00000088
        /*0934*/ 	.short	0x010a
        /*0936*/ 	.byte	0xff
	.zero		1


	//   ....[131]....
        /*0938*/ 	.word	0x0000ba50
        /*093c*/ 	.word	0x00000000
        /*0940*/ 	.word	0x00000090
        /*0944*/ 	.short	0x010a
        /*0946*/ 	.byte	0xff
	.zero		1


	//   ....[132]....
        /*0948*/ 	.word	0x0000baa0
        /*094c*/ 	.word	0x00000000
        /*0950*/ 	.word	0x000000b0
        /*0954*/ 	.short	0x010a
        /*0956*/ 	.byte	0xff
	.zero		1


	//   ....[133]....
        /*0958*/ 	.word	0x0000bb00
        /*095c*/ 	.word	0x00000003
        /*0960*/ 	.word	0x00000060
        /*0964*/ 	.short	0x010a
        /*0966*/ 	.byte	0xff
	.zero		1


	//   ....[134]....
        /*0968*/ 	.word	0x0000bb50
        /*096c*/ 	.word	0x00000057
        /*0970*/ 	.word	0x000000d0
        /*0974*/ 	.short	0x010a
        /*0976*/ 	.byte	0xff
	.zero		1


	//   ....[135]....
        /*0978*/ 	.word	0x0000bba0
        /*097c*/ 	.word	0x00000003
        /*0980*/ 	.word	0x00000060
        /*0984*/ 	.short	0x010a
        /*0986*/ 	.byte	0xff
	.zero		1


	//   ....[136]....
        /*0988*/ 	.word	0x0000bbf0
        /*098c*/ 	.word	0x00000000
        /*0990*/ 	.word	0x00000060
        /*0994*/ 	.short	0x010a
        /*0996*/ 	.byte	0xff
	.zero		1


	//   ....[137]....
        /*0998*/ 	.word	0x0000bc40
        /*099c*/ 	.word	0x00000003
        /*09a0*/ 	.word	0x00000060
        /*09a4*/ 	.short	0x010a
        /*09a6*/ 	.byte	0xff
	.zero		1


	//----- nvinfo : EIATTR_NUM_MBARRIERS
	.align		4
.L_47:
        /*09a8*/ 	.byte	0x03, 0x38
        /*09aa*/ 	.short	0x0022


	//----- nvinfo : EIATTR_EXIT_INSTR_OFFSETS
	.align		4
        /*09ac*/ 	.byte	0x04, 0x1c
        /*09ae*/ 	.short	(.L_49 - .L_48)


	//   ....[0]....
.L_48:
        /*09b0*/ 	.word	0x000029b0


	//   ....[1]....
        /*09b4*/ 	.word	0x00002ea0


	//   ....[2]....
        /*09b8*/ 	.word	0x00002f00


	//   ....[3]....
        /*09bc*/ 	.word	0x00003c00


	//   ....[4]....
        /*09c0*/ 	.word	0x00004c70


	//   ....[5]....
        /*09c4*/ 	.word	0x00004cb0


	//   ....[6]....
        /*09c8*/ 	.word	0x0000afb0


	//   ....[7]....
        /*09cc*/ 	.word	0x0000b030


	//   ....[8]....
        /*09d0*/ 	.word	0x0000b060


	//   ....[9]....
        /*09d4*/ 	.word	0x0000b0d0


	//----- nvinfo : EIATTR_MAX_THREADS
	.align		4
.L_49:
        /*09d8*/ 	.byte	0x04, 0x05
        /*09da*/ 	.short	(.L_51 - .L_50)
.L_50:
        /*09dc*/ 	.word	0x00000100
        /*09e0*/ 	.word	0x00000001
        /*09e4*/ 	.word	0x00000001


	//----- nvinfo : EIATTR_CRS_STACK_SIZE
	.align		4
.L_51:
        /*09e8*/ 	.byte	0x04, 0x1e
        /*09ea*/ 	.short	(.L_53 - .L_52)
.L_52:
        /*09ec*/ 	.word	0x00000000


	//----- nvinfo : EIATTR_CBANK_PARAM_SIZE
	.align		4
.L_53:
        /*09f0*/ 	.byte	0x03, 0x19
        /*09f2*/ 	.short	0x0800


	//----- nvinfo : EIATTR_PARAM_CBANK
	.align		4
        /*09f4*/ 	.byte	0x04, 0x0a
        /*09f6*/ 	.short	(.L_55 - .L_54)
	.align		4
.L_54:
        /*09f8*/ 	.word	index@(.nv.constant0._ZN7cutlass13device_kernelINS_4gemm6kernel13GemmUniversalIN4cute5tupleIJiiiiEEENS1_10collective13CollectiveMmaINS1_35MainloopSm100TmaUmmaWarpSpecializedILi6ELi2ELi2ENS5_IJNS4_1CILi1EEESB_SB_EEEEENS5_IJNSA_ILi128EEENSA_ILi256EEENSA_ILi32EEEEEENS_6half_tENS5_IJSB_llEEESI_SJ_NS4_8TiledMMAINS4_8MMA_AtomIJNS4_20SM100_MMA_F16BF16_SSISI_SI_fLi128ELi256ELNS4_4UMMA5MajorE1ELSO_1ELNSN_7ScaleInE0ELSP_0EEEEEENS4_6LayoutISC_NS5_IJNSA_ILi0EEEST_ST_EEEEENS5_IJNS4_10UnderscoreESW_SW_EEEEENS4_13SM90_TMA_LOADENS4_14ComposedLayoutINS4_7SwizzleILi3ELi4ELi3EEENS4_18smem_ptr_flag_bitsILi16EEENSS_INS5_IJNSA_ILi64EEENSA_ILi8EEEEEENS5_IJSB_S15_EEEEEEEvNS4_8identityESZ_S1A_vS1B_EENS_8epilogue10collective18CollectiveEpilogueINS1D_23Sm100TmaWarpSpecializedILi4ELi2ELi64ELb1ELb0EEEJSH_NS5_IJNSS_ISE_SB_EENSS_IS15_SB_EEEEESI_NS5_IJlSB_lEEESI_S1L_NS1D_6fusion15FusionCallbacksIS1H_NS1M_17LinearCombinationISI_fSI_fLNS_15FloatRoundStyleE2EEESH_S1K_JEEENS4_5SM1004TMEM4LOAD26SM100_TMEM_LOAD_32dp32b64xESZ_NS10_IS12_S14_NSS_INS5_IJS16_S15_EEENS5_IJS15_SB_EEEEEEENS4_39AutoVectorizingCopyWithAssumedAlignmentILi128EEENS4_14SM90_TMA_STOREES1Z_S21_S21_EEEvvEEEEvNT_6ParamsE)
        /*09fc*/ 	.short	0x0380
        /*09fe*/ 	.short	0x0800


	//----- nvinfo : EIATTR_SW_WAR
	.align		4
.L_55:
        /*0a00*/ 	.byte	0x04, 0x36
        /*0a02*/ 	.short	(.L_57 - .L_56)
.L_56:
        /*0a04*/ 	.word	0x00000008
.L_57:


//--------------------- .nv.callgraph             --------------------------
	.section	.nv.callgraph,"",@"SHT_CUDA_CALLGRAPH"
	.align	4
	.sectionentsize	8
	.align		4
        /*0000*/ 	.word	0x00000000
	.align		4
        /*0004*/ 	.word	0xffffffff
	.align		4
        /*0008*/ 	.word	index@(_ZN7cutlass13device_kernelINS_4gemm6kernel13GemmUniversalIN4cute5tupleIJiiiiEEENS1_10collective13CollectiveMmaINS1_35MainloopSm100TmaUmmaWarpSpecializedILi6ELi2ELi2ENS5_IJNS4_1CILi1EEESB_SB_EEEEENS5_IJNSA_ILi128EEENSA_ILi256EEENSA_ILi32EEEEEENS_6half_tENS5_IJSB_llEEESI_SJ_NS4_8TiledMMAINS4_8MMA_AtomIJNS4_20SM100_MMA_F16BF16_SSISI_SI_fLi128ELi256ELNS4_4UMMA5MajorE1ELSO_1ELNSN_7ScaleInE0ELSP_0EEEEEENS4_6LayoutISC_NS5_IJNSA_ILi0EEEST_ST_EEEEENS5_IJNS4_10UnderscoreESW_SW_EEEEENS4_13SM90_TMA_LOADENS4_14ComposedLayoutINS4_7SwizzleILi3ELi4ELi3EEENS4_18smem_ptr_flag_bitsILi16EEENSS_INS5_IJNSA_ILi64EEENSA_ILi8EEEEEENS5_IJSB_S15_EEEEEEEvNS4_8identityESZ_S1A_vS1B_EENS_8epilogue10collective18CollectiveEpilogueINS1D_23Sm100TmaWarpSpecializedILi4ELi2ELi64ELb1ELb0EEEJSH_NS5_IJNSS_ISE_SB_EENSS_IS15_SB_EEEEESI_NS5_IJlSB_lEEESI_S1L_NS1D_6fusion15FusionCallbacksIS1H_NS1M_17LinearCombinationISI_fSI_fLNS_15FloatRoundStyleE2EEESH_S1K_JEEENS4_5SM1004TMEM4LOAD26SM100_TMEM_LOAD_32dp32b64xESZ_NS10_IS12_S14_NSS_INS5_IJS16_S15_EEENS5_IJS15_SB_EEEEEEENS4_39AutoVectorizingCopyWithAssumedAlignmentILi128EEENS4_14SM90_TMA_STOREES1Z_S21_S21_EEEvvEEEEvNT_6ParamsE)
	.align		4
        /*000c*/ 	.word	index@(__assertfail)
	.align		4
        /*0010*/ 	.word	0x00000000
	.align		4
        /*0014*/ 	.word	0xfffffffe
	.align		4
        /*0018*/ 	.word	0x00000000
	.align		4
        /*001c*/ 	.word	0xfffffffd
	.align		4
        /*0020*/ 	.word	0x00000000
	.align		4
        /*0024*/ 	.word	0xfffffffc


//--------------------- .nv.constant4             --------------------------
	.section	.nv.constant4,"a",@progbits
	.align	8
	.align		8
.nv.constant4:
        /*0000*/ 	.dword	__assertfail
	.align		8
        /*0008*/ 	.dword	__unnamed_1
	.align		8
        /*0010*/ 	.dword	__unnamed_2
	.align		8
        /*0018*/ 	.dword	_ZN40_INTERNAL_54535f8c_4_k_cu_d4a524f8_407324cuda3std3__45__cpo5beginE
	.align		8
        /*0020*/ 	.dword	_ZN40_INTERNAL_54535f8c_4_k_cu_d4a524f8_407324cuda3std3__45__cpo3endE
	.align		8
        /*0028*/ 	.dword	_ZN40_INTERNAL_54535f8c_4_k_cu_d4a524f8_407324cuda3std3__45__cpo6cbeginE
	.align		8
        /*0030*/ 	.dword	_ZN40_INTERNAL_54535f8c_4_k_cu_d4a524f8_407324cuda3std3__45__cpo4cendE
	.align		8
        /*0038*/ 	.dword	_ZN40_INTERNAL_54535f8c_4_k_cu_d4a524f8_407324cuda3std3__442_GLOBAL__N__54535f8c_4_k_cu_d4a524f8_407326ignoreE
	.align		8
        /*0040*/ 	.dword	_ZN40_INTERNAL_54535f8c_4_k_cu_d4a524f8_407324cuda3std3__419piecewise_constructE
	.align		8
        /*0048*/ 	.dword	_ZN40_INTERNAL_54535f8c_4_k_cu_d4a524f8_407324cuda3std3__48in_placeE
	.align		8
        /*0050*/ 	.dword	_ZN40_INTERNAL_54535f8c_4_k_cu_d4a524f8_407324cuda3std6ranges3__45__cpo4swapE
	.align		8
        /*0058*/ 	.dword	_ZN40_INTERNAL_54535f8c_4_k_cu_d4a524f8_407324cuda3std6ranges3__45__cpo9iter_moveE
	.align		8
        /*0060*/ 	.dword	_ZN40_INTERNAL_54535f8c_4_k_cu_d4a524f8_407324cute7productE
	.align		8
        /*0068*/ 	.dword	_ZN40_INTERNAL_54535f8c_4_k_cu_d4a524f8_407324cute1_E
	.align		8
        /*0070*/ 	.dword	$str$25
	.align		8
        /*0078*/ 	.dword	$str$26
	.align		8
        /*0080*/ 	.dword	$str$27
	.align		8
        /*0088*/ 	.dword	$str$28


//--------------------- .text._ZN7cutlass13device_kernelINS_4gemm6kernel13GemmUniversalIN4cute5tupleIJiiiiEEENS1_10collective13CollectiveMmaINS1_35MainloopSm100TmaUmmaWarpSpecializedILi6ELi2ELi2ENS5_IJNS4_1CILi1EEESB_SB_EEEEENS5_IJNSA_ILi128EEENSA_ILi256EEENSA_ILi32EEEEEENS_6half_tENS5_IJSB_llEEESI_SJ_NS4_8TiledMMAINS4_8MMA_AtomIJNS4_20SM100_MMA_F16BF16_SSISI_SI_fLi128ELi256ELNS4_4UMMA5MajorE1ELSO_1ELNSN_7ScaleInE0ELSP_0EEEEEENS4_6LayoutISC_NS5_IJNSA_ILi0EEEST_ST_EEEEENS5_IJNS4_10UnderscoreESW_SW_EEEEENS4_13SM90_TMA_LOADENS4_14ComposedLayoutINS4_7SwizzleILi3ELi4ELi3EEENS4_18smem_ptr_flag_bitsILi16EEENSS_INS5_IJNSA_ILi64EEENSA_ILi8EEEEEENS5_IJSB_S15_EEEEEEEvNS4_8identityESZ_S1A_vS1B_EENS_8epilogue10collective18CollectiveEpilogueINS1D_23Sm100TmaWarpSpecializedILi4ELi2ELi64ELb1ELb0EEEJSH_NS5_IJNSS_ISE_SB_EENSS_IS15_SB_EEEEESI_NS5_IJlSB_lEEESI_S1L_NS1D_6fusion15FusionCallbacksIS1H_NS1M_17LinearCombinationISI_fSI_fLNS_15FloatRoundStyleE2EEESH_S1K_JEEENS4_5SM1004TMEM4LOAD26SM100_TMEM_LOAD_32dp32b64xESZ_NS10_IS12_S14_NSS_INS5_IJS16_S15_EEENS5_IJS15_SB_EEEEEEENS4_39AutoVectorizingCopyWithAssumedAlignmentILi128EEENS4_14SM90_TMA_STOREES1Z_S21_S21_EEEvvEEEEvNT_6ParamsE --------------------------
	.section	.text._ZN7cutlass13device_kernelINS_4gemm6kernel13GemmUniversalIN4cute5tupleIJiiiiEEENS1_10collective13CollectiveMmaINS1_35MainloopSm100TmaUmmaWarpSpecializedILi6ELi2ELi2ENS5_IJNS4_1CILi1EEESB_SB_EEEEENS5_IJNSA_ILi128EEENSA_ILi256EEENSA_ILi32EEEEEENS_6half_tENS5_IJSB_llEEESI_SJ_NS4_8TiledMMAINS4_8MMA_AtomIJNS4_20SM100_MMA_F16BF16_SSISI_SI_fLi128ELi256ELNS4_4UMMA5MajorE1ELSO_1ELNSN_7ScaleInE0ELSP_0EEEEEENS4_6LayoutISC_NS5_IJNSA_ILi0EEEST_ST_EEEEENS5_IJNS4_10UnderscoreESW_SW_EEEEENS4_13SM90_TMA_LOADENS4_14ComposedLayoutINS4_7SwizzleILi3ELi4ELi3EEENS4_18smem_ptr_flag_bitsILi16EEENSS_INS5_IJNSA_ILi64EEENSA_ILi8EEEEEENS5_IJSB_S15_EEEEEEEvNS4_8identityESZ_S1A_vS1B_EENS_8epilogue10collective18CollectiveEpilogueINS1D_23Sm100TmaWarpSpecializedILi4ELi2ELi64ELb1ELb0EEEJSH_NS5_IJNSS_ISE_SB_EENSS_IS15_SB_EEEEESI_NS5_IJlSB_lEEESI_S1L_NS1D_6fusion15FusionCallbacksIS1H_NS1M_17LinearCombinationISI_fSI_fLNS_15FloatRoundStyleE2EEESH_S1K_JEEENS4_5SM1004TMEM4LOAD26SM100_TMEM_LOAD_32dp32b64xESZ_NS10_IS12_S14_NSS_INS5_IJS16_S15_EEENS5_IJS15_SB_EEEEEEENS4_39AutoVectorizingCopyWithAssumedAlignmentILi128EEENS4_14SM90_TMA_STOREES1Z_S21_S21_EEEvvEEEEvNT_6ParamsE,"ax",@progbits
	.align	128
.text._ZN7cutlass13device_kernelINS_4gemm6kernel13GemmUniversalIN4cute5tupleIJiiiiEEENS1_10collective13CollectiveMmaINS1_35MainloopSm100TmaUmmaWarpSpecializedILi6ELi2ELi2ENS5_IJNS4_1CILi1EEESB_SB_EEEEENS5_IJNSA_ILi128EEENSA_ILi256EEENSA_ILi32EEEEEENS_6half_tENS5_IJSB_llEEESI_SJ_NS4_8TiledMMAINS4_8MMA_AtomIJNS4_20SM100_MMA_F16BF16_SSISI_SI_fLi128ELi256ELNS4_4UMMA5MajorE1ELSO_1ELNSN_7ScaleInE0ELSP_0EEEEEENS4_6LayoutISC_NS5_IJNSA_ILi0EEEST_ST_EEEEENS5_IJNS4_10UnderscoreESW_SW_EEEEENS4_13SM90_TMA_LOADENS4_14ComposedLayoutINS4_7SwizzleILi3ELi4ELi3EEENS4_18smem_ptr_flag_bitsILi16EEENSS_INS5_IJNSA_ILi64EEENSA_ILi8EEEEEENS5_IJSB_S15_EEEEEEEvNS4_8identityESZ_S1A_vS1B_EENS_8epilogue10collective18CollectiveEpilogueINS1D_23Sm100TmaWarpSpecializedILi4ELi2ELi64ELb1ELb0EEEJSH_NS5_IJNSS_ISE_SB_EENSS_IS15_SB_EEEEESI_NS5_IJlSB_lEEESI_S1L_NS1D_6fusion15FusionCallbacksIS1H_NS1M_17LinearCombinationISI_fSI_fLNS_15FloatRoundStyleE2EEESH_S1K_JEEENS4_5SM1004TMEM4LOAD26SM100_TMEM_LOAD_32dp32b64xESZ_NS10_IS12_S14_NSS_INS5_IJS16_S15_EEENS5_IJS15_SB_EEEEEEENS4_39AutoVectorizingCopyWithAssumedAlignmentILi128EEENS4_14SM90_TMA_STOREES1Z_S21_S21_EEEvvEEEEvNT_6ParamsE:
        .type           _ZN7cutlass13device_kernelINS_4gemm6kernel13GemmUniversalIN4cute5tupleIJiiiiEEENS1_10collective13CollectiveMmaINS1_35MainloopSm100TmaUmmaWarpSpecializedILi6ELi2ELi2ENS5_IJNS4_1CILi1EEESB_SB_EEEEENS5_IJNSA_ILi128EEENSA_ILi256EEENSA_ILi32EEEEEENS_6half_tENS5_IJSB_llEEESI_SJ_NS4_8TiledMMAINS4_8MMA_AtomIJNS4_20SM100_MMA_F16BF16_SSISI_SI_fLi128ELi256ELNS4_4UMMA5MajorE1ELSO_1ELNSN_7ScaleInE0ELSP_0EEEEEENS4_6LayoutISC_NS5_IJNSA_ILi0EEEST_ST_EEEEENS5_IJNS4_10UnderscoreESW_SW_EEEEENS4_13SM90_TMA_LOADENS4_14ComposedLayoutINS4_7SwizzleILi3ELi4ELi3EEENS4_18smem_ptr_flag_bitsILi16EEENSS_INS5_IJNSA_ILi64EEENSA_ILi8EEEEEENS5_IJSB_S15_EEEEEEEvNS4_8identityESZ_S1A_vS1B_EENS_8epilogue10collective18CollectiveEpilogueINS1D_23Sm100TmaWarpSpecializedILi4ELi2ELi64ELb1ELb0EEEJSH_NS5_IJNSS_ISE_SB_EENSS_IS15_SB_EEEEESI_NS5_IJlSB_lEEESI_S1L_NS1D_6fusion15FusionCallbacksIS1H_NS1M_17LinearCombinationISI_fSI_fLNS_15FloatRoundStyleE2EEESH_S1K_JEEENS4_5SM1004TMEM4LOAD26SM100_TMEM_LOAD_32dp32b64xESZ_NS10_IS12_S14_NSS_INS5_IJS16_S15_EEENS5_IJS15_SB_EEEEEEENS4_39AutoVectorizingCopyWithAssumedAlignmentILi128EEENS4_14SM90_TMA_STOREES1Z_S21_S21_EEEvvEEEEvNT_6ParamsE,@function
        .size           _ZN7cutlass13device_kernelINS_4gemm6kernel13GemmUniversalIN4cute5tupleIJiiiiEEENS1_10collective13CollectiveMmaINS1_35MainloopSm100TmaUmmaWarpSpecializedILi6ELi2ELi2ENS5_IJNS4_1CILi1EEESB_SB_EEEEENS5_IJNSA_ILi128EEENSA_ILi256EEENSA_ILi32EEEEEENS_6half_tENS5_IJSB_llEEESI_SJ_NS4_8TiledMMAINS4_8MMA_AtomIJNS4_20SM100_MMA_F16BF16_SSISI_SI_fLi128ELi256ELNS4_4UMMA5MajorE1ELSO_1ELNSN_7ScaleInE0ELSP_0EEEEEENS4_6LayoutISC_NS5_IJNSA_ILi0EEEST_ST_EEEEENS5_IJNS4_10UnderscoreESW_SW_EEEEENS4_13SM90_TMA_LOADENS4_14ComposedLayoutINS4_7SwizzleILi3ELi4ELi3EEENS4_18smem_ptr_flag_bitsILi16EEENSS_INS5_IJNSA_ILi64EEENSA_ILi8EEEEEENS5_IJSB_S15_EEEEEEEvNS4_8identityESZ_S1A_vS1B_EENS_8epilogue10collective18CollectiveEpilogueINS1D_23Sm100TmaWarpSpecializedILi4ELi2ELi64ELb1ELb0EEEJSH_NS5_IJNSS_ISE_SB_EENSS_IS15_SB_EEEEESI_NS5_IJlSB_lEEESI_S1L_NS1D_6fusion15FusionCallbacksIS1H_NS1M_17LinearCombinationISI_fSI_fLNS_15FloatRoundStyleE2EEESH_S1K_JEEENS4_5SM1004TMEM4LOAD26SM100_TMEM_LOAD_32dp32b64xESZ_NS10_IS12_S14_NSS_INS5_IJS16_S15_EEENS5_IJS15_SB_EEEEEEENS4_39AutoVectorizingCopyWithAssumedAlignmentILi128EEENS4_14SM90_TMA_STOREES1Z_S21_S21_EEEvvEEEEvNT_6ParamsE,(.L_x_180 - _ZN7cutlass13device_kernelINS_4gemm6kernel13GemmUniversalIN4cute5tupleIJiiiiEEENS1_10collective13CollectiveMmaINS1_35MainloopSm100TmaUmmaWarpSpecializedILi6ELi2ELi2ENS5_IJNS4_1CILi1EEESB_SB_EEEEENS5_IJNSA_ILi128EEENSA_ILi256EEENSA_ILi32EEEEEENS_6half_tENS5_IJSB_llEEESI_SJ_NS4_8TiledMMAINS4_8MMA_AtomIJNS4_20SM100_MMA_F16BF16_SSISI_SI_fLi128ELi256ELNS4_4UMMA5MajorE1ELSO_1ELNSN_7ScaleInE0ELSP_0EEEEEENS4_6LayoutISC_NS5_IJNSA_ILi0EEEST_ST_EEEEENS5_IJNS4_10UnderscoreESW_SW_EEEEENS4_13SM90_TMA_LOADENS4_14ComposedLayoutINS4_7SwizzleILi3ELi4ELi3EEENS4_18smem_ptr_flag_bitsILi16EEENSS_INS5_IJNSA_ILi64EEENSA_ILi8EEEEEENS5_IJSB_S15_EEEEEEEvNS4_8identityESZ_S1A_vS1B_EENS_8epilogue10collective18CollectiveEpilogueINS1D_23Sm100TmaWarpSpecializedILi4ELi2ELi64ELb1ELb0EEEJSH_NS5_IJNSS_ISE_SB_EENSS_IS15_SB_EEEEESI_NS5_IJlSB_lEEESI_S1L_NS1D_6fusion15FusionCallbacksIS1H_NS1M_17LinearCombinationISI_fSI_fLNS_15FloatRoundStyleE2EEESH_S1K_JEEENS4_5SM1004TMEM4LOAD26SM100_TMEM_LOAD_32dp32b64xESZ_NS10_IS12_S14_NSS_INS5_IJS16_S15_EEENS5_IJS15_SB_EEEEEEENS4_39AutoVectorizingCopyWithAssumedAlignmentILi128EEENS4_14SM90_TMA_STOREES1Z_S21_S21_EEEvvEEEEvNT_6ParamsE)
        .other          _ZN7cutlass13device_kernelINS_4gemm6kernel13GemmUniversalIN4cute5tupleIJiiiiEEENS1_10collective13CollectiveMmaINS1_35MainloopSm100TmaUmmaWarpSpecializedILi6ELi2ELi2ENS5_IJNS4_1CILi1EEESB_SB_EEEEENS5_IJNSA_ILi128EEENSA_ILi256EEENSA_ILi32EEEEEENS_6half_tENS5_IJSB_llEEESI_SJ_NS4_8TiledMMAINS4_8MMA_AtomIJNS4_20SM100_MMA_F16BF16_SSISI_SI_fLi128ELi256ELNS4_4UMMA5MajorE1ELSO_1ELNSN_7ScaleInE0ELSP_0EEEEEENS4_6LayoutISC_NS5_IJNSA_ILi0EEEST_ST_EEEEENS5_IJNS4_10UnderscoreESW_SW_EEEEENS4_13SM90_TMA_LOADENS4_14ComposedLayoutINS4_7SwizzleILi3ELi4ELi3EEENS4_18smem_ptr_flag_bitsILi16EEENSS_INS5_IJNSA_ILi64EEENSA_ILi8EEEEEENS5_IJSB_S15_EEEEEEEvNS4_8identityESZ_S1A_vS1B_EENS_8epilogue10collective18CollectiveEpilogueINS1D_23Sm100TmaWarpSpecializedILi4ELi2ELi64ELb1ELb0EEEJSH_NS5_IJNSS_ISE_SB_EENSS_IS15_SB_EEEEESI_NS5_IJlSB_lEEESI_S1L_NS1D_6fusion15FusionCallbacksIS1H_NS1M_17LinearCombinationISI_fSI_fLNS_15FloatRoundStyleE2EEESH_S1K_JEEENS4_5SM1004TMEM4LOAD26SM100_TMEM_LOAD_32dp32b64xESZ_NS10_IS12_S14_NSS_INS5_IJS16_S15_EEENS5_IJS15_SB_EEEEEEENS4_39AutoVectorizingCopyWithAssumedAlignmentILi128EEENS4_14SM90_TMA_STOREES1Z_S21_S21_EEEvvEEEEvNT_6ParamsE,@"STO_CUDA_ENTRY STV_DEFAULT"
_ZN7cutlass13device_kernelINS_4gemm6kernel13GemmUniversalIN4cute5tupleIJiiiiEEENS1_10collective13CollectiveMmaINS1_35MainloopSm100TmaUmmaWarpSpecializedILi6ELi2ELi2ENS5_IJNS4_1CILi1EEESB_SB_EEEEENS5_IJNSA_ILi128EEENSA_ILi256EEENSA_ILi32EEEEEENS_6half_tENS5_IJSB_llEEESI_SJ_NS4_8TiledMMAINS4_8MMA_AtomIJNS4_20SM100_MMA_F16BF16_SSISI_SI_fLi128ELi256ELNS4_4UMMA5MajorE1ELSO_1ELNSN_7ScaleInE0ELSP_0EEEEEENS4_6LayoutISC_NS5_IJNSA_ILi0EEEST_ST_EEEEENS5_IJNS4_10UnderscoreESW_SW_EEEEENS4_13SM90_TMA_LOADENS4_14ComposedLayoutINS4_7SwizzleILi3ELi4ELi3EEENS4_18smem_ptr_flag_bitsILi16EEENSS_INS5_IJNSA_ILi64EEENSA_ILi8EEEEEENS5_IJSB_S15_EEEEEEEvNS4_8identityESZ_S1A_vS1B_EENS_8epilogue10collective18CollectiveEpilogueINS1D_23Sm100TmaWarpSpecializedILi4ELi2ELi64ELb1ELb0EEEJSH_NS5_IJNSS_ISE_SB_EENSS_IS15_SB_EEEEESI_NS5_IJlSB_lEEESI_S1L_NS1D_6fusion15FusionCallbacksIS1H_NS1M_17LinearCombinationISI_fSI_fLNS_15FloatRoundStyleE2EEESH_S1K_JEEENS4_5SM1004TMEM4LOAD26SM100_TMEM_LOAD_32dp32b64xESZ_NS10_IS12_S14_NSS_INS5_IJS16_S15_EEENS5_IJS15_SB_EEEEEEENS4_39AutoVectorizingCopyWithAssumedAlignmentILi128EEENS4_14SM90_TMA_STOREES1Z_S21_S21_EEEvvEEEEvNT_6ParamsE:
[----:B------:R-:W1:Y:S01]  /*0000*/  LDC R1, c[0x0][0x37c] ;  /* 0x0000df00ff017b82 */ /* 0x000e620000000800 */
[----:B------:R-:W2:Y:S01]  /*0010*/  S2R R170, SR_TID.X ;  /* 0x0000000000aa7919 */ /* 0x000ea20000002100 */
[----:B------:R-:W3:Y:S01]  /*0020*/  LDCU.64 UR4, c[0x0][0x890] ;  /* 0x00011200ff0477ac */ /* 0x000ee20008000a00 */
[----:B------:R-:W-:Y:S02]  /*0030*/  PRMT R155, RZ, 0x7610, R155 ;  /* 0x00007610ff9b7816 */ /* 0x000fe4000000009b */
[----:B------:R-:W-:Y:S01]  /*0040*/  ELECT P5, URZ, PT ;  /* 0x0000000000ff782f */ /* 0x000fe200038a0000 */
[----:B------:R-:W4:Y:S01]  /*0050*/  LDCU.64 UR46, c[0x0][0x358] ;  /* 0x00006b00ff2e77ac */ /* 0x000f220008000a00 */
[----:B---3--:R-:W-:-:S04]  /*0060*/  UISETP.NE.U32.AND UP0, UPT, UR4, URZ, UPT ;  /* 0x000000ff0400728c */ /* 0x008fc8000bf05070 */
[----:B------:R-:W-:Y:S01]  /*0070*/  UISETP.NE.AND.EX UP0, UPT, UR5, URZ, UPT, UP0 ;  /* 0x000000ff0500728c */ /* 0x000fe2000bf05300 */
[----:B--2---:R-:W-:-:S05]  /*0080*/  SHF.R.U32.HI R162, RZ, 0x5, R170 ;  /* 0x00000005ffa27819 */ /* 0x004fca00000116aa */
[----:B------:R-:W2:Y:S02]  /*0090*/  SHFL.IDX PT, R0, R162, RZ, 0x1f ;  /* 0x00001fffa2007589 */ /* 0x000ea400000e0000 */
[----:B--2---:R-:W-:Y:S01]  /*00a0*/  R2UR UR8, R0 ;  /* 0x00000000000872ca */ /* 0x004fe200000e0000 */
[----:B-1--4-:R-:W-:-:S14]  /*00b0*/  BRA.U UP0, `(.L_x_0) ;  /* 0x00000001002c7547 */ /* 0x012fdc000b800000 */
[----:B------:R-:W1:Y:S02]  /*00c0*/  LDCU.64 UR6, c[0x0][0x888] ;  /* 0x00011100ff0677ac */ /* 0x000e640008000a00 */
[----:B-1----:R-:W-:-:S04]  /*00d0*/  UISETP.NE.U32.AND UP0, UPT, UR6, URZ, UPT ;  /* 0x000000ff0600728c */ /* 0x002fc8000bf05070 */
[----:B------:R-:W-:-:S09]  /*00e0*/  UISETP.NE.AND.EX UP0, UPT, UR7, URZ, UPT, UP0 ;  /* 0x000000ff0700728c */ /* 0x000fd2000bf05300 */
[----:B------:R-:W-:Y:S05]  /*00f0*/  BRA.U !UP0, `(.L_x_1) ;  /* 0x0000000108107547 */ /* 0x000fea000b800000 */
[----:B------:R-:W1:Y:S02]  /*0100*/  LDC.64 R2, c[0x0][0x888] ;  /* 0x00022200ff027b82 */ /* 0x000e640000000a00 */
[----:B-1----:R1:W5:Y:S01]  /*0110*/  LDG.E R81, desc[UR46][R2.64] ;  /* 0x0000002e02517981 */ /* 0x002362000c1e1900 */
[----:B------:R-:W-:Y:S01]  /*0120*/  HFMA2 R155, -RZ, RZ, 0, 5.9604644775390625e-08 ;  /* 0x00000001ff9b7431 */ /* 0x000fe200000001ff */
[----:B------:R-:W-:Y:S05]  /*0130*/  BRA `(.L_x_0) ;  /* 0x00000000000c7947 */ /* 0x000fea0003800000 */
.L_x_1:
[----:B------:R-:W1:Y:S01]  /*0140*/  LDCU UR6, c[0x0][0x880] ;  /* 0x00011000ff0677ac */ /* 0x000e620008000800 */
[----:B------:R-:W-:Y:S01]  /*0150*/  HFMA2 R155, -RZ, RZ, 0, 5.9604644775390625e-08 ;  /* 0x00000001ff9b7431 */ /* 0x000fe200000001ff */
[----:B-1----:R-:W-:-:S07]  /*0160*/  MOV R81, UR6 ;  /* 0x0000000600517c02 */ /* 0x002fce0008000f00 */
.L_x_0:
[----:B------:R-:W2:Y:S02]  /*0170*/  LDCU.64 UR6, c[0x0][0x8b0] ;  /* 0x00011600ff0677ac */ /* 0x000ea40008000a00 */
[----:B--2---:R-:W-:-:S04]  /*0180*/  UISETP.NE.U32.AND UP0, UPT, UR6, URZ, UPT ;  /* 0x000000ff0600728c */ /* 0x004fc8000bf05070 */
[----:B------:R-:W-:-:S09]  /*0190*/  UISETP.NE.AND.EX UP0, UPT, UR7, URZ, UPT, UP0 ;  /* 0x000000ff0700728c */ /* 0x000fd2000bf05300 */
[----:B------:R-:W-:Y:S05]  /*01a0*/  BRA.U UP0, `(.L_x_2) ;  /* 0x0000000100247547 */ /* 0x000fea000b800000 */
[----:B------:R-:W2:Y:S02]  /*01b0*/  LDCU.64 UR6, c[0x0][0x8a8] ;  /* 0x00011500ff0677ac */ /* 0x000ea40008000a00 */
[----:B--2---:R-:W-:-:S04]  /*01c0*/  UISETP.NE.U32.AND UP0, UPT, UR6, URZ, UPT ;  /* 0x000000ff0600728c */ /* 0x004fc8000bf05070 */
[----:B------:R-:W-:-:S09]  /*01d0*/  UISETP.NE.AND.EX UP0, UPT, UR7, URZ, UPT, UP0 ;  /* 0x000000ff0700728c */ /* 0x000fd2000bf05300 */
[----:B------:R-:W-:Y:S05]  /*01e0*/  BRA.U !UP0, `(.L_x_3) ;  /* 0x00000001080c7547 */ /* 0x000fea000b800000 */
[----:B------:R-:W2:Y:S02]  /*01f0*/  LDC.64 R78, c[0x0][0x8a8] ;  /* 0x00022a00ff4e7b82 */ /* 0x000ea40000000a00 */
[----:B--2---:R2:W5:Y:S01]  /*0200*/  LDG.E R78, desc[UR46][R78.64] ;  /* 0x0000002e4e4e7981 */ /* 0x004562000c1e1900 */
[----:B------:R-:W-:Y:S05]  /*0210*/  BRA `(.L_x_2) ;  /* 0x0000000000087947 */ /* 0x000fea0003800000 */
.L_x_3:
[----:B------:R-:W2:Y:S02]  /*0220*/  LDCU UR6, c[0x0][0x8a0] ;  /* 0x00011400ff0677ac */ /* 0x000ea40008000800 */
[----:B--2---:R-:W-:Y:S02]  /*0230*/  MOV R78, UR6 ;  /* 0x00000006004e7c02 */ /* 0x004fe40008000f00 */
.L_x_2:
[----:B------:R-:W-:Y:S01]  /*0240*/  IMAD.U32 R0, RZ, RZ, UR8 ;  /* 0x00000008ff007e24 */ /* 0x000fe2000f8e00ff */
[----:B------:R-:W-:Y:S04]  /*0250*/  BSSY.RECONVERGENT B0, `(.L_x_4) ;  /* 0x000000c000007945 */ /* 0x000fe80003800200 */
[C---:B------:R-:W-:Y:S02]  /*0260*/  ISETP.NE.OR P1, PT, R0.reuse, 0x1, !P5 ;  /* 0x000000010000780c */ /* 0x040fe40006f25670 */
[----:B------:R-:W-:-:S11]  /*0270*/  ISETP.NE.OR P0, PT, R0, 0x3, !P5 ;  /* 0x000000030000780c */ /* 0x000fd60006f05670 */
[----:B------:R-:W-:Y:S05]  /*0280*/  @P1 BRA `(.L_x_5) ;  /* 0x0000000000201947 */ /* 0x000fea0003800000 */
[----:B------:R-:W3:Y:S02]  /*0290*/  LDCU.64 UR6, c[0x0][0x348] ;  /* 0x00006900ff0677ac */ /* 0x000ee40008000a00 */
[----:B---3--:R-:W-:Y:S02]  /*02a0*/  UIADD3 UR10, UP1, UPT, UR6, 0x80, URZ ;  /* 0x00000080060a7890 */ /* 0x008fe4000ff3e0ff */
[----:B------:R-:W-:Y:S02]  /*02b0*/  UIADD3 UR6, UP0, UPT, UR6, 0x180, URZ ;  /* 0x0000018006067890 */ /* 0x000fe4000ff1e0ff */
[----:B------:R-:W-:Y:S02]  /*02c0*/  UIADD3.X UR11, UPT, UPT, URZ, UR7, URZ, UP1, !UPT ;  /* 0x00000007ff0b7290 */ /* 0x000fe40008ffe4ff */
[----:B------:R-:W-:-:S07]  /*02d0*/  UIADD3.X UR7, UPT, UPT, URZ, UR7, URZ, UP0, !UPT ;  /* 0x00000007ff077290 */ /* 0x000fce00087fe4ff */
[----:B------:R3:W-:Y:S02]  /*02e0*/  UTMACCTL.PF [UR10] ;  /* 0x000000000a0079b9 */ /* 0x0007e40008040000 */
[----:B------:R3:W-:Y:S02]  /*02f0*/  UTMACCTL.PF [UR6] ;  /* 0x00000000060079b9 */ /* 0x0007e40008040000 */
[----:B---3--:R-:W-:Y:S01]  /*0300*/  NOP ;  /* 0x0000000000007918 */ /* 0x008fe20000000000 */
.L_x_5:
[----:B------:R-:W-:Y:S05]  /*0310*/  BSYNC.RECONVERGENT B0 ;  /* 0x0000000000007941 */ /* 0x000fea0003800200 */
.L_x_4:
[----:B------:R-:W-:Y:S04]  /*0320*/  BSSY.RECONVERGENT B0, `(.L_x_6) ;  /* 0x000000a000007945 */ /* 0x000fe80003800200 */
        /* <DEDUP_REMOVED lines=9> */
.L_x_7:
[----:B------:R-:W-:Y:S05]  /*03c0*/  BSYNC.RECONVERGENT B0 ;  /* 0x0000000000007941 */ /* 0x000fea0003800200 */
.L_x_6:
[----:B------:R-:W3:Y:S01]  /*03d0*/  LDCU.64 UR6, c[0x0][0x888] ;  /* 0x00011100ff0677ac */ /* 0x000ee20008000a00 */
[----:B------:R-:W-:Y:S02]  /*03e0*/  UISETP.EQ.U32.AND UP1, UPT, UR4, URZ, UPT ;  /* 0x000000ff0400728c */ /* 0x000fe4000bf22070 */
[----:B------:R-:W-:Y:S02]  /*03f0*/  UPLOP3.LUT UP2, UPT, UPT, UPT, UPT, 0x80, 0x8 ;  /* 0x000000000008789c */ /* 0x000fe40003f4f070 */
[----:B---3--:R-:W-:-:S04]  /*0400*/  UISETP.NE.U32.AND UP0, UPT, UR6, URZ, UPT ;  /* 0x000000ff0600728c */ /* 0x008fc8000bf05070 */
[----:B------:R-:W-:-:S04]  /*0410*/  UISETP.NE.AND.EX UP0, UPT, UR7, URZ, UPT, UP0 ;  /* 0x000000ff0700728c */ /* 0x000fc8000bf05300 */
[----:B------:R-:W-:-:S04]  /*0420*/  UISETP.EQ.OR.EX UP3, UPT, UR5, URZ, !UP0, UP1 ;  /* 0x000000ff0500728c */ /* 0x000fc8000c762710 */
[----:B------:R-:W-:-:S05]  /*0430*/  UP2UR UR49, UPR, URZ, 0x8 ;  /* 0x00000008ff317883 */ /* 0x000fca0008000000 */
[----:B------:R-:W-:Y:S07]  /*0440*/  BRA.U !UP3, `(.L_x_8) ;  /* 0x000000010b207547 */ /* 0x000fee000b800000 */
[----:B------:R-:W-:Y:S01]  /*0450*/  UISETP.NE.U32.AND UP2, UPT, UR4, URZ, UPT ;  /* 0x000000ff0400728c */ /* 0x000fe2000bf45070 */
[----:B-----5:R-:W-:Y:S01]  /*0460*/  FSETP.NEU.AND P0, PT, R81, RZ, PT ;  /* 0x000000ff5100720b */ /* 0x020fe20003f0d000 */
[----:B------:R-:W-:Y:S02]  /*0470*/  USEL UR4, URZ, 0xffffffff, UP0 ;  /* 0xffffffffff047887 */ /* 0x000fe40008000000 */
[----:B------:R-:W-:-:S10]  /*0480*/  UISETP.NE.AND.EX UP2, UPT, UR5, URZ, UPT, UP2 ;  /* 0x000000ff0500728c */ /* 0x000fd4000bf45320 */
[----:B------:R-:W-:Y:S01]  /*0490*/  VOTEU.ANY UP1, P0 ;  /* 0x0000000000ff7886 */ /* 0x000fe20000020100 */
[----:B------:R-:W-:-:S04]  /*04a0*/  @!UP2 USEL UR4, URZ, 0xffffffff, UP1 ;  /* 0xffffffffff04a887 */ /* 0x000fc80008800000 */
[----:B------:R-:W-:-:S04]  /*04b0*/  ULOP3.LUT UR4, UR4, 0x1, URZ, 0xc0, !UPT ;  /* 0x0000000104047892 */ /* 0x000fc8000f8ec0ff */
[----:B------:R-:W-:-:S11]  /*04c0*/  UISETP.NE.U32.AND UP2, UPT, UR4, 0x1, UPT ;  /* 0x000000010400788c */ /* 0x000fd6000bf45070 */
.L_x_8:
[----:B-1----:R-:W1:Y:S01]  /*04d0*/  SHFL.IDX PT, R2, R162, RZ, 0x1f ;  /* 0x00001fffa2027589 */ /* 0x002e6200000e0000 */
[----:B------:R-:W-:-:S04]  /*04e0*/  UISETP.NE.AND UP1, UPT, UR8, 0x2, UPT ;  /* 0x000000020800788c */ /* 0x000fc8000bf25270 */
[----:B------:R-:W-:Y:S01]  /*04f0*/  USEL UR6, URZ, 0x1, UP1 ;  /* 0x00000001ff067887 */ /* 0x000fe20008800000 */
[----:B-1----:R-:W-:-:S13]  /*0500*/  ISETP.NE.AND P0, PT, R2, RZ, PT ;  /* 0x000000ff0200720c */ /* 0x002fda0003f05270 */
[----:B------:R-:W-:Y:S05]  /*0510*/  @P0 BRA `(.L_x_9) ;  /* 0x0000000000580947 */ /* 0x000fea0003800000 */
[----:B------:R-:W1:Y:S01]  /*0520*/  S2UR UR5, SR_CgaCtaId ;  /* 0x00000000000579c3 */ /* 0x000e620000008800 */
[----:B------:R-:W-:Y:S01]  /*0530*/  UMOV UR7, 0x400 ;  /* 0x0000040000077882 */ /* 0x000fe20000000000 */
[----:B------:R-:W-:Y:S01]  /*0540*/  UMOV UR4, 0x1 ;  /* 0x0000000100047882 */ /* 0x000fe20000000000 */
[----:B------:R-:W-:Y:S01]  /*0550*/  ELECT P0, URZ, PT ;  /* 0x0000000000ff782f */ /* 0x000fe20003800000 */
[----:B------:R-:W-:-:S04]  /*0560*/  UIADD3 UR10, UPT, UPT, -UR4, 0x100000, URZ ;  /* 0x00100000040a7890 */ /* 0x000fc8000fffe1ff */
[----:B------:R-:W-:Y:S02]  /*0570*/  USHF.L.U32 UR11, UR10, 0xb, URZ ;  /* 0x0000000b0a0b7899 */ /* 0x000fe400080006ff */
[----:B------:R-:W-:Y:S02]  /*0580*/  USHF.L.U32 UR10, UR10, 0x1, URZ ;  /* 0x000000010a0a7899 */ /* 0x000fe400080006ff */
[----:B-1----:R-:W-:Y:S01]  /*0590*/  ULEA UR5, UR5, UR7, 0x18 ;  /* 0x0000000705057291 */ /* 0x002fe2000f8ec0ff */
[----:B------:R-:W1:Y:S11]  /*05a0*/  FENCE.VIEW.ASYNC.S ;  /* 0x00000000000073c6 */ /* 0x000e760000000000 */
[----:B-1----:R1:W3:Y:S01]  /*05b0*/  SYNCS.EXCH.64 URZ, [UR5], UR10 ;  /* 0x0000000a05ff75b2 */ /* 0x0022e20008000100 */
[----:B------:R1:W4:Y:S01]  /*05c0*/  SYNCS.EXCH.64 URZ, [UR5+0x30], UR10 ;  /* 0x0000300a05ff75b2 */ /* 0x0003220008000100 */
[----:B------:R1:W1:Y:S01]  /*05d0*/  SYNCS.EXCH.64 URZ, [UR5+0x8], UR10 ;  /* 0x0000080a05ff75b2 */ /* 0x0002620008000100 */
        /* <DEDUP_REMOVED lines=9> */
[----:B------:R-:W-:Y:S01]  /*0670*/  NOP ;  /* 0x0000000000007918 */ /* 0x000fe20000000000 */
.L_x_9:
[----:B------:R-:W2:Y:S01]  /*0680*/  SHFL.IDX PT, R2, R162, RZ, 0x1f ;  /* 0x00001fffa2027589 */ /* 0x000ea200000e0000 */
[----:B------:R-:W-:Y:S01]  /*0690*/  NOP ;  /* 0x0000000000007918 */ /* 0x000fe20000000000 */
[----:B--2---:R-:W-:-:S13]  /*06a0*/  ISETP.NE.AND P0, PT, R2, 0x1, PT ;  /* 0x000000010200780c */ /* 0x004fda0003f05270 */
[----:B------:R-:W-:Y:S05]  /*06b0*/  @P0 BRA `(.L_x_10) ;  /* 0x0000000000580947 */ /* 0x000fea0003800000 */
[----:B------:R-:W2:Y:S01]  /*06c0*/  S2UR UR7, SR_CgaCtaId ;  /* 0x00000000000779c3 */ /* 0x000ea20000008800 */
[----:B------:R-:W-:Y:S01]  /*06d0*/  UMOV UR9, 0x400 ;  /* 0x0000040000097882 */ /* 0x000fe20000000000 */
[----:B-1----:R-:W-:Y:S01]  /*06e0*/  UMOV UR5, 0x20 ;  /* 0x0000002000057882 */ /* 0x002fe20000000000 */
[----:B------:R-:W-:Y:S01]  /*06f0*/  UMOV UR4, 0x80 ;  /* 0x0000008000047882 */ /* 0x000fe20000000000 */
[----:B------:R-:W-:-:S04]  /*0700*/  UIADD3 UR10, UPT, UPT, -UR5, 0x100000, URZ ;  /* 0x00100000050a7890 */ /* 0x000fc8000fffe1ff */
[----:B------:R-:W-:Y:S02]  /*0710*/  USHF.L.U32 UR11, UR10, 0xb, URZ ;  /* 0x0000000b0a0b7899 */ /* 0x000fe400080006ff */
[----:B------:R-:W-:Y:S02]  /*0720*/  USHF.L.U32 UR10, UR10, 0x1, URZ ;  /* 0x000000010a0a7899 */ /* 0x000fe400080006ff */
[----:B------:R-:W-:-:S04]  /*0730*/  UIADD3 UR4, UPT, UPT, -UR4, 0x100000, URZ ;  /* 0x0010000004047890 */ /* 0x000fc8000fffe1ff */
[----:B------:R-:W-:Y:S02]  /*0740*/  USHF.L.U32 UR5, UR4, 0xb, URZ ;  /* 0x0000000b04057899 */ /* 0x000fe400080006ff */
[----:B------:R-:W-:Y:S01]  /*0750*/  USHF.L.U32 UR4, UR4, 0x1, URZ ;  /* 0x0000000104047899 */ /* 0x000fe200080006ff */
[----:B------:R-:W-:Y:S01]  /*0760*/  ELECT P0, URZ, PT ;  /* 0x0000000000ff782f */ /* 0x000fe20003800000 */
[----:B--2---:R-:W-:Y:S01]  /*0770*/  ULEA UR7, UR7, UR9, 0x18 ;  /* 0x0000000907077291 */ /* 0x004fe2000f8ec0ff */
[----:B------:R-:W1:Y:S11]  /*0780*/  FENCE.VIEW.ASYNC.S ;  /* 0x00000000000073c6 */ /* 0x000e760000000000 */
[----:B-1----:R2:W1:Y:S01]  /*0790*/  SYNCS.EXCH.64 URZ, [UR7+0x60], UR10 ;  /* 0x0000600a07ff75b2 */ /* 0x0024620008000100 */
[----:B------:R2:W1:Y:S01]  /*07a0*/  SYNCS.EXCH.64 URZ, [UR7+0x80], UR4 ;  /* 0x0000800407ff75b2 */ /* 0x0004620008000100 */
[----:B------:R2:W1:Y:S01]  /*07b0*/  SYNCS.EXCH.64 URZ, [UR7+0x68], UR10 ;  /* 0x0000680a07ff75b2 */ /* 0x0004620008000100 */
[----:B------:R2:W1:Y:S01]  /*07c0*/  SYNCS.EXCH.64 URZ, [UR7+0x88], UR4 ;  /* 0x0000880407ff75b2 */ /* 0x0004620008000100 */
[----:B------:R2:W1:Y:S01]  /*07d0*/  SYNCS.EXCH.64 URZ, [UR7+0x70], UR10 ;  /* 0x0000700a07ff75b2 */ /* 0x0004620008000100 */
[----:B------:R2:W1:Y:S01]  /*07e0*/  SYNCS.EXCH.64 URZ, [UR7+0x90], UR4 ;  /* 0x0000900407ff75b2 */ /* 0x0004620008000100 */
[----:B------:R2:W1:Y:S01]  /*07f0*/  SYNCS.EXCH.64 URZ, [UR7+0x78], UR10 ;  /* 0x0000780a07ff75b2 */ /* 0x0004620008000100 */
[----:B------:R2:W1:Y:S02]  /*0800*/  SYNCS.EXCH.64 URZ, [UR7+0x98], UR4 ;  /* 0x0000980407ff75b2 */ /* 0x0004640008000100 */
[----:B--2---:R-:W-:Y:S01]  /*0810*/  NOP ;  /* 0x0000000000007918 */ /* 0x004fe20000000000 */
.L_x_10:
[----:B------:R-:W2:Y:S01]  /*0820*/  SHFL.IDX PT, R2, R162, RZ, 0x1f ;  /* 0x00001fffa2027589 */ /* 0x000ea200000e0000 */
[----:B------:R-:W-:Y:S01]  /*0830*/  NOP ;  /* 0x0000000000007918 */ /* 0x000fe20000000000 */
[----:B--2---:R-:W-:-:S13]  /*0840*/  ISETP.NE.AND P0, PT, R2, 0x3, PT ;  /* 0x000000030200780c */ /* 0x004fda0003f05270 */
[----:B------:R-:W-:Y:S05]  /*0850*/  @P0 BRA `(.L_x_11) ;  /* 0x0000000000300947 */ /* 0x000fea0003800000 */
[----:B-1----:R-:W1:Y:S01]  /*0860*/  S2UR UR5, SR_CgaCtaId ;  /* 0x00000000000579c3 */ /* 0x002e620000008800 */
        /* <DEDUP_REMOVED lines=8> */
[----:B-1----:R2:W1:Y:S01]  /*08f0*/  SYNCS.EXCH.64 URZ, [UR5+0xa0], UR10 ;  /* 0x0000a00a05ff75b2 */ /* 0x0024620008000100 */
[----:B------:R2:W1:Y:S02]  /*0900*/  SYNCS.EXCH.64 URZ, [UR5+0xa8], UR10 ;  /* 0x0000a80a05ff75b2 */ /* 0x0004640008000100 */
[----:B--2---:R-:W-:Y:S01]  /*0910*/  NOP ;  /* 0x0000000000007918 */ /* 0x004fe20000000000 */
.L_x_11:
[----:B------:R-:W2:Y:S01]  /*0920*/  SHFL.IDX PT, R2, R162, RZ, 0x1f ;  /* 0x00001fffa2027589 */ /* 0x000ea200000e0000 */
[----:B------:R-:W-:Y:S01]  /*0930*/  NOP ;  /* 0x0000000000007918 */ /* 0x000fe20000000000 */
[----:B--2---:R-:W-:-:S13]  /*0940*/  ISETP.NE.AND P0, PT, R2, 0x4, PT ;  /* 0x000000040200780c */ /* 0x004fda0003f05270 */
[----:B------:R-:W-:Y:S05]  /*0950*/  @P0 BRA `(.L_x_12) ;  /* 0x00000000004c0947 */ /* 0x000fea0003800000 */
[----:B-1----:R-:W1:Y:S01]  /*0960*/  S2UR UR5, SR_CgaCtaId ;  /* 0x00000000000579c3 */ /* 0x002e620000008800 */
[----:B------:R-:W-:Y:S01]  /*0970*/  UMOV UR9, 0x100 ;  /* 0x0000010000097882 */ /* 0x000fe20000000000 */
[----:B------:R-:W-:Y:S01]  /*0980*/  UMOV UR7, 0x400 ;  /* 0x0000040000077882 */ /* 0x000fe20000000000 */
[----:B------:R-:W-:Y:S01]  /*0990*/  USEL UR9, UR9, 0xe0, UP2 ;  /* 0x000000e009097887 */ /* 0x000fe20009000000 */
[----:B------:R-:W-:Y:S01]  /*09a0*/  UMOV UR4, 0x1 ;  /* 0x0000000100047882 */ /* 0x000fe20000000000 */
[----:B------:R-:W-:Y:S01]  /*09b0*/  ELECT P0, URZ, PT ;  /* 0x0000000000ff782f */ /* 0x000fe20003800000 */
[----:B------:R-:W-:-:S04]  /*09c0*/  UIADD3 UR10, UPT, UPT, -UR4, 0x100000, URZ ;  /* 0x00100000040a7890 */ /* 0x000fc8000fffe1ff */
[----:B------:R-:W-:Y:S02]  /*09d0*/  USHF.L.U32 UR11, UR10, 0xb, URZ ;  /* 0x0000000b0a0b7899 */ /* 0x000fe400080006ff */
[----:B------:R-:W-:Y:S02]  /*09e0*/  USHF.L.U32 UR10, UR10, 0x1, URZ ;  /* 0x000000010a0a7899 */ /* 0x000fe400080006ff */
[----:B------:R-:W-:-:S04]  /*09f0*/  UIADD3 UR12, UPT, UPT, -UR9, 0x100000, URZ ;  /* 0x00100000090c7890 */ /* 0x000fc8000fffe1ff */
[----:B------:R-:W-:Y:S02]  /*0a00*/  USHF.L.U32 UR13, UR12, 0xb, URZ ;  /* 0x0000000b0c0d7899 */ /* 0x000fe400080006ff */
[----:B------:R-:W-:Y:S02]  /*0a10*/  USHF.L.U32 UR12, UR12, 0x1, URZ ;  /* 0x000000010c0c7899 */ /* 0x000fe400080006ff */
[----:B-1----:R-:W-:Y:S01]  /*0a20*/  ULEA UR5, UR5, UR7, 0x18 ;  /* 0x0000000705057291 */ /* 0x002fe2000f8ec0ff */
[----:B------:R-:W1:Y:S11]  /*0a30*/  FENCE.VIEW.ASYNC.S ;  /* 0x00000000000073c6 */ /* 0x000e760000000000 */
[----:B-1----:R2:W1:Y:S01]  /*0a40*/  SYNCS.EXCH.64 URZ, [UR5+0xb0], UR10 ;  /* 0x0000b00a05ff75b2 */ /* 0x0024620008000100 */
[----:B------:R2:W1:Y:S01]  /*0a50*/  SYNCS.EXCH.64 URZ, [UR5+0xc0], UR12 ;  /* 0x0000c00c05ff75b2 */ /* 0x0004620008000100 */
[----:B------:R2:W1:Y:S01]  /*0a60*/  SYNCS.EXCH.64 URZ, [UR5+0xb8], UR10 ;  /* 0x0000b80a05ff75b2 */ /* 0x0004620008000100 */
[----:B------:R2:W1:Y:S02]  /*0a70*/  SYNCS.EXCH.64 URZ, [UR5+0xc8], UR12 ;  /* 0x0000c80c05ff75b2 */ /* 0x0004640008000100 */
[----:B--2---:R-:W-:Y:S01]  /*0a80*/  NOP ;  /* 0x0000000000007918 */ /* 0x004fe20000000000 */
.L_x_12:
        /* <DEDUP_REMOVED lines=20> */
[----:B------:R2:W1:Y:S02]  /*0bd0*/  SYNCS.EXCH.64 URZ, [UR7+0xe8], UR4 ;  /* 0x0000e80407ff75b2 */ /* 0x0004640008000100 */
[----:B--2---:R-:W-:Y:S01]  /*0be0*/  NOP ;  /* 0x0000000000007918 */ /* 0x004fe20000000000 */
.L_x_13:
        /* <DEDUP_REMOVED lines=18> */
.L_x_14:
[----:B-1----:R-:W1:Y:S01]  /*0d10*/  S2UR UR5, SR_CTAID.X ;  /* 0x00000000000579c3 */ /* 0x002e620000002500 */
[----:B------:R-:W-:-:S05]  /*0d20*/  CS2R.32 R156, SR_CgaSize ;  /* 0x00000000009c7805 */ /* 0x000fca0000008a00 */
[----:B------:R-:W-:-:S05]  /*0d30*/  IMAD R156, R156, -0xa0, RZ ;  /* 0xffffff609c9c7824 */ /* 0x000fca00078e02ff */
[----:B------:R-:W-:-:S14]  /*0d40*/  R2UR UR9, R156 ;  /* 0x000000009c0972ca */ /* 0x000fdc00000e0000 */
[----:B------:R-:W2:Y:S01]  /*0d50*/  LDCU UR9, c[0x0][UR9+0x2b0] ;  /* 0x00005600090977ac */ /* 0x000ea20008000800 */
[----:B------:R-:W-:Y:S01]  /*0d60*/  NOP ;  /* 0x0000000000007918 */ /* 0x000fe20000000000 */
[----:B------:R-:W-:-:S05]  /*0d70*/  CS2R.32 R156, SR_CgaSize ;  /* 0x00000000009c7805 */ /* 0x000fca0000008a00 */
[----:B------:R-:W-:-:S05]  /*0d80*/  IMAD R156, R156, -0xa0, RZ ;  /* 0xffffff609c9c7824 */ /* 0x000fca00078e02ff */
[----:B------:R-:W-:-:S14]  /*0d90*/  R2UR UR7, R156 ;  /* 0x000000009c0772ca */ /* 0x000fdc00000e0000 */
[----:B------:R-:W3:Y:S01]  /*0da0*/  LDCU UR7, c[0x0][UR7+0x2b4] ;  /* 0x00005680070777ac */ /* 0x000ee20008000800 */
[----:B------:R-:W4:Y:S08]  /*0db0*/  S2UR UR4, SR_CTAID.Y ;  /* 0x00000000000479c3 */ /* 0x000f300000002600 */
[----:B------:R-:W3:Y:S01]  /*0dc0*/  LDC R9, c[0x0][0xb24] ;  /* 0x0002c900ff097b82 */ /* 0x000ee20000000800 */
[----:B-1----:R-:W-:-:S02]  /*0dd0*/  I2FP.F32.U32 R4, UR5 ;  /* 0x0000000500047c45 */ /* 0x002fc40008201000 */
[----:B------:R-:W-:-:S05]  /*0de0*/  CS2R.32 R5, SR_CgaSize ;  /* 0x0000000000057805 */ /* 0x000fca0000008a00 */
[----:B------:R-:W-:-:S06]  /*0df0*/  IMAD R5, R5, -0xa0, RZ ;  /* 0xffffff6005057824 */ /* 0x000fcc00078e02ff */
[----:B------:R-:W1:Y:S01]  /*0e00*/  LDC R5, c[0x0][R5+0x2a0] ;  /* 0x0000a80005057b82 */ /* 0x000e620000000800 */
[----:B------:R-:W-:Y:S01]  /*0e10*/  MOV R21, UR5 ;  /* 0x0000000500157c02 */ /* 0x000fe20008000f00 */
[----:B--2---:R-:W-:Y:S01]  /*0e20*/  FMUL R4, R4, UR9 ;  /* 0x0000000904047c20 */ /* 0x004fe20008400000 */
[----:B----4-:R-:W-:Y:S02]  /*0e30*/  I2FP.F32.U32 R2, UR4 ;  /* 0x0000000400027c45 */ /* 0x010fe40008201000 */
[----:B------:R-:W-:-:S05]  /*0e40*/  CS2R.32 R3, SR_CgaSize ;  /* 0x0000000000037805 */ /* 0x000fca0000008a00 */
[----:B------:R-:W-:-:S06]  /*0e50*/  IMAD R3, R3, -0xa0, RZ ;  /* 0xffffff6003037824 */ /* 0x000fcc00078e02ff */
[----:B------:R-:W2:Y:S01]  /*0e60*/  LDC R3, c[0x0][R3+0x2a4] ;  /* 0x0000a90003037b82 */ /* 0x000ea20000000800 */
[----:B------:R-:W4:Y:S01]  /*0e70*/  F2I.U32.TRUNC.NTZ R156, R4 ;  /* 0x00000004009c7305 */ /* 0x000f22000020f000 */
[----:B------:R-:W-:Y:S01]  /*0e80*/  MOV R20, UR4 ;  /* 0x0000000400147c02 */ /* 0x000fe20008000f00 */
[----:B---3--:R-:W-:-:S05]  /*0e90*/  FMUL R2, R2, UR7 ;  /* 0x0000000702027c20 */ /* 0x008fca0008400000 */
[----:B------:R-:W-:Y:S01]  /*0ea0*/  BAR.SYNC.DEFER_BLOCKING 0x0 ;  /* 0x0000000000007b1d */ /* 0x000fe20000010000 */
[----:B------:R-:W-:-:S05]  /*0eb0*/  ISETP.GE.AND P0, PT, R9, 0x1, PT ;  /* 0x000000010900780c */ /* 0x000fca0003f06270 */
[----:B------:R-:W3:Y:S02]  /*0ec0*/  F2I.U32.TRUNC.NTZ R154, R2 ;  /* 0x00000002009a7305 */ /* 0x000ee4000020f000 */
[----:B------:R-:W2:Y:S01]  /*0ed0*/  S2UR UR52, SR_CTAID.Z ;  /* 0x00000000003479c3 */ /* 0x000ea20000002700 */
[----:B----4-:R-:W-:-:S05]  /*0ee0*/  IADD3 R156, PT, PT, -R156, RZ, RZ ;  /* 0x000000ff9c9c7210 */ /* 0x010fca0007ffe1ff */
[----:B-1----:R-:W-:Y:S01]  /*0ef0*/  IMAD R156, R5, R156, UR5 ;  /* 0x00000005059c7e24 */ /* 0x002fe2000f8e029c */
[----:B---3--:R-:W-:-:S05]  /*0f00*/  IADD3 R154, PT, PT, -R154, RZ, RZ ;  /* 0x000000ff9a9a7210 */ /* 0x008fca0007ffe1ff */
[----:B--2---:R-:W-:Y:S01]  /*0f10*/  IMAD R154, R3, R154, UR4 ;  /* 0x00000004039a7e24 */ /* 0x004fe2000f8e029a */
[----:B------:R-:W-:Y:S06]  /*0f20*/  @!P0 BRA `(.L_x_15) ;  /* 0x0000000000b88947 */ /* 0x000fec0003800000 */
[----:B------:R-:W1:Y:S01]  /*0f30*/  LDC.64 R4, c[0x0][0xb18] ;  /* 0x0002c600ff047b82 */ /* 0x000e620000000a00 */
[----:B------:R-:W-:-:S07]  /*0f40*/  ISETP.NE.AND P0, PT, R9, 0x1, PT ;  /* 0x000000010900780c */ /* 0x000fce0003f05270 */
[----:B------:R-:W2:Y:S08]  /*0f50*/  LDC R10, c[0x0][0xb0c] ;  /* 0x0002c300ff0a7b82 */ /* 0x000eb00000000800 */
[----:B------:R-:W3:Y:S08]  /*0f60*/  LDC R11, c[0x0][0x370] ;  /* 0x0000dc00ff0b7b82 */ /* 0x000ef00000000800 */
[----:B------:R-:W4:Y:S01]  /*0f70*/  LDC R12, c[0x0][0x374] ;  /* 0x0000dd00ff0c7b82 */ /* 0x000f220000000800 */
[----:B-1----:R-:W-:-:S07]  /*0f80*/  ISETP.NE.AND P1, PT, R4, 0x1, PT ;  /* 0x000000010400780c */ /* 0x002fce0003f25270 */
[----:B------:R-:W3:Y:S01]  /*0f90*/  LDC.64 R6, c[0x0][0xb10] ;  /* 0x0002c400ff067b82 */ /* 0x000ee20000000a00 */
[----:B--2---:R-:W-:-:S07]  /*0fa0*/  ISETP.NE.AND P2, PT, R10, 0x1, PT ;  /* 0x000000010a00780c */ /* 0x004fce0003f45270 */
[----:B------:R-:W1:Y:S08]  /*0fb0*/  LDC R8, c[0x0][0xb20] ;  /* 0x0002c800ff087b82 */ /* 0x000e700000000800 */
[----:B------:R-:W2:Y:S01]  /*0fc0*/  LDC.64 R2, c[0x0][0xb28] ;  /* 0x0002ca00ff027b82 */ /* 0x000ea20000000a00 */
[----:B----4-:R-:W-:-:S04]  /*0fd0*/  IMAD.HI.U32 R13, R12, R5, RZ ;  /* 0x000000050c0d7227 */ /* 0x010fc800078e00ff */
[----:B------:R-:W-:-:S04]  /*0fe0*/  IMAD.HI.U32 R5, R20, R5, RZ ;  /* 0x0000000514057227 */ /* 0x000fc800078e00ff */
[----:B---3--:R-:W-:-:S04]  /*0ff0*/  IMAD.HI.U32 R14, R11, R6, RZ ;  /* 0x000000060b0e7227 */ /* 0x008fc800078e00ff */
[C---:B------:R-:W-:Y:S01]  /*1000*/  IMAD.HI.U32 R16, R21.reuse, R6, RZ ;  /* 0x0000000615107227 */ /* 0x040fe200078e00ff */
[-C--:B------:R-:W-:Y:S02]  /*1010*/  @P2 SHF.R.U32.HI R11, RZ, R7.reuse, R14 ;  /* 0x00000007ff0b2219 */ /* 0x080fe4000001160e */
[-C--:B-1----:R-:W-:Y:S02]  /*1020*/  @P1 SHF.R.U32.HI R12, RZ, R8.reuse, R13 ;  /* 0x00000008ff0c1219 */ /* 0x082fe4000001160d */
[----:B------:R-:W-:Y:S02]  /*1030*/  SHF.R.U32.HI R5, RZ, R8, R5 ;  /* 0x00000008ff057219 */ /* 0x000fe40000011605 */
[----:B------:R-:W-:Y:S02]  /*1040*/  SHF.R.U32.HI R16, RZ, R7, R16 ;  /* 0x00000007ff107219 */ /* 0x000fe40000011610 */
[----:B------:R-:W-:Y:S01]  /*1050*/  SEL R5, R20, R5, !P1 ;  /* 0x0000000514057207 */ /* 0x000fe20004800000 */
[----:B--2---:R-:W-:Y:S01]  /*1060*/  IMAD.HI.U32 R14, R12, R2, RZ ;  /* 0x000000020c0e7227 */ /* 0x004fe200078e00ff */
[----:B------:R-:W-:-:S02]  /*1070*/  SEL R7, R21, R16, !P2 ;  /* 0x0000001015077207 */ /* 0x000fc40005000000 */
[----:B------:R-:W-:Y:S01]  /*1080*/  IADD3 R13, PT, PT, -R5, RZ, RZ ;  /* 0x000000ff050d7210 */ /* 0x000fe20007ffe1ff */
[----:B------:R-:W-:Y:S01]  /*1090*/  IMAD.HI.U32 R6, R11, R2, RZ ;  /* 0x000000020b067227 */ /* 0x000fe200078e00ff */
[----:B------:R-:W-:-:S03]  /*10a0*/  @P0 SHF.R.U32.HI R12, RZ, R3, R14 ;  /* 0x00000003ff0c0219 */ /* 0x000fc6000001160e */
[----:B------:R-:W-:Y:S01]  /*10b0*/  IMAD R13, R4, R13, R20 ;  /* 0x0000000d040d7224 */ /* 0x000fe200078e0214 */
[----:B------:R-:W-:Y:S01]  /*10c0*/  @P0 SHF.R.U32.HI R11, RZ, R3, R6 ;  /* 0x00000003ff0b0219 */ /* 0x000fe20000011606 */
[----:B------:R-:W-:-:S04]  /*10d0*/  IMAD R12, R12, R9, RZ ;  /* 0x000000090c0c7224 */ /* 0x000fc800078e02ff */
[----:B------:R-:W-:Y:S01]  /*10e0*/  IMAD R6, R11, R9, RZ ;  /* 0x000000090b067224 */ /* 0x000fe200078e02ff */
[----:B------:R-:W-:-:S04]  /*10f0*/  ISETP.GE.AND P1, PT, R5, R12, PT ;  /* 0x0000000c0500720c */ /* 0x000fc80003f26270 */
[----:B------:R-:W-:Y:S01]  /*1100*/  ISETP.GE.OR P1, PT, R7, R6, P1 ;  /* 0x000000060700720c */ /* 0x000fe20000f26670 */
[----:B------:R-:W-:-:S05]  /*1110*/  IMAD.HI.U32 R6, R5, R2, RZ ;  /* 0x0000000205067227 */ /* 0x000fca00078e00ff */
[----:B------:R-:W-:-:S04]  /*1120*/  SHF.R.U32.HI R6, RZ, R3, R6 ;  /* 0x00000003ff067219 */ /* 0x000fc80000011606 */
[----:B------:R-:W-:-:S03]  /*1130*/  SEL R6, R5, R6, !P0 ;  /* 0x0000000605067207 */ /* 0x000fc60004000000 */
[----:B------:R-:W-:Y:S01]  /*1140*/  @!P1 IMAD.HI.U32 R8, R7, R2, RZ ;  /* 0x0000000207089227 */ /* 0x000fe200078e00ff */
[----:B------:R-:W-:-:S04]  /*1150*/  IADD3 R2, PT, PT, -R6, RZ, RZ ;  /* 0x000000ff06027210 */ /* 0x000fc80007ffe1ff */
[----:B------:R-:W-:Y:S01]  /*1160*/  @!P1 SHF.R.U32.HI R8, RZ, R3, R8 ;  /* 0x00000003ff089219 */ /* 0x000fe20000011608 */
[----:B------:R-:W-:-:S03]  /*1170*/  IMAD R2, R9, R2, R5 ;  /* 0x0000000209027224 */ /* 0x000fc600078e0205 */
[----:B------:R-:W-:-:S05]  /*1180*/  @!P1 SEL R3, R7, R8, !P0 ;  /* 0x0000000807039207 */ /* 0x000fca0004000000 */
[--C-:B------:R-:W-:Y:S02]  /*1190*/  @!P1 IMAD.IADD R6, R6, 0x1, -R3.reuse ;  /* 0x0000000106069824 */ /* 0x100fe400078e0a03 */
[----:B------:R-:W-:Y:S01]  /*11a0*/  @!P1 IMAD R3, R2, R11, R3 ;  /* 0x0000000b02039224 */ /* 0x000fe200078e0203 */
[----:B------:R-:W-:Y:S01]  /*11b0*/  IADD3 R2, PT, PT, -R7, RZ, RZ ;  /* 0x000000ff07027210 */ /* 0x000fe20007ffe1ff */
[----:B------:R-:W-:Y:S02]  /*11c0*/  @!P1 IMAD R5, R6, R9, R7 ;  /* 0x0000000906059224 */ /* 0x000fe400078e0207 */
[----:B------:R-:W-:Y:S02]  /*11d0*/  @!P1 IMAD.MOV.U32 R7, RZ, RZ, R3 ;  /* 0x000000ffff079224 */ /* 0x000fe400078e0003 */
[----:B------:R-:W-:Y:S02]  /*11e0*/  IMAD R2, R10, R2, R21 ;  /* 0x000000020a027224 */ /* 0x000fe400078e0215 */
[----:B------:R-:W-:-:S02]  /*11f0*/  IMAD R20, R5, R4, R13 ;  /* 0x0000000405147224 */ /* 0x000fc400078e020d */
[----:B------:R-:W-:Y:S02]  /*1200*/  IMAD R21, R7, R10, R2 ;  /* 0x0000000a07157224 */ /* 0x000fe400078e0202 */
.L_x_15:
[----:B------:R-:W1:Y:S01]  /*1210*/  LDCU UR4, c[0x0][0xb30] ;  /* 0x00016600ff0477ac */ /* 0x000e620008000800 */
[----:B------:R-:W2:Y:S08]  /*1220*/  S2UR UR37, SR_CgaCtaId ;  /* 0x00000000002579c3 */ /* 0x000eb00000008800 */
[----:B------:R-:W3:Y:S01]  /*1230*/  LDC R72, c[0x0][0xb24] ;  /* 0x0002c900ff487b82 */ /* 0x000ee20000000800 */
[----:B-1----:R-:W-:-:S09]  /*1240*/  UISETP.NE.AND UP1, UPT, UR4, 0x1, UPT ;  /* 0x000000010400788c */ /* 0x002fd2000bf25270 */
[----:B--2---:R-:W-:Y:S05]  /*1250*/  BRA.U UP1, `(.L_x_16) ;  /* 0x0000000101407547 */ /* 0x004fea000b800000 */
[----:B------:R-:W1:Y:S08]  /*1260*/  LDC.64 R4, c[0x0][0xb10] ;  /* 0x0002c400ff047b82 */ /* 0x000e700000000a00 */
[----:B------:R-:W2:Y:S08]  /*1270*/  LDC.64 R2, c[0x0][0xb18] ;  /* 0x0002c600ff027b82 */ /* 0x000eb00000000a00 */
[----:B------:R-:W4:Y:S08]  /*1280*/  LDC R6, c[0x0][0xb20] ;  /* 0x0002c800ff067b82 */ /* 0x000f300000000800 */
[----:B------:R-:W3:Y:S01]  /*1290*/  LDC R8, c[0x0][0xb0c] ;  /* 0x0002c300ff087b82 */ /* 0x000ee20000000800 */
[----:B-1----:R-:W-:-:S05]  /*12a0*/  IMAD.HI.U32 R4, R21, R4, RZ ;  /* 0x0000000415047227 */ /* 0x002fca00078e00ff */
[----:B------:R-:W-:Y:S01]  /*12b0*/  SHF.R.U32.HI R4, RZ, R5, R4 ;  /* 0x00000005ff047219 */ /* 0x000fe20000011604 */
[----:B--2---:R-:W-:Y:S01]  /*12c0*/  IMAD.HI.U32 R3, R20, R3, RZ ;  /* 0x0000000314037227 */ /* 0x004fe200078e00ff */
[----:B------:R-:W-:-:S04]  /*12d0*/  ISETP.NE.AND P0, PT, R2, 0x1, PT ;  /* 0x000000010200780c */ /* 0x000fc80003f05270 */
[----:B----4-:R-:W-:-:S04]  /*12e0*/  SHF.R.U32.HI R3, RZ, R6, R3 ;  /* 0x00000006ff037219 */ /* 0x010fc80000011603 */
[----:B------:R-:W-:Y:S02]  /*12f0*/  SEL R3, R20, R3, !P0 ;  /* 0x0000000314037207 */ /* 0x000fe40004000000 */
[----:B---3--:R-:W-:-:S04]  /*1300*/  ISETP.NE.AND P1, PT, R8, 0x1, PT ;  /* 0x000000010800780c */ /* 0x008fc80003f25270 */
[----:B------:R-:W-:-:S05]  /*1310*/  SEL R4, R21, R4, !P1 ;  /* 0x0000000415047207 */ /* 0x000fca0004800000 */
[----:B------:R-:W-:Y:S02]  /*1320*/  IMAD.IADD R5, R3, 0x1, -R4 ;  /* 0x0000000103057824 */ /* 0x000fe400078e0a04 */
[----:B------:R-:W-:Y:S02]  /*1330*/  IMAD.IADD R3, R4, 0x1, -R3 ;  /* 0x0000000104037824 */ /* 0x000fe400078e0a03 */
[----:B------:R-:W-:Y:S02]  /*1340*/  IMAD R21, R5, R8, R21 ;  /* 0x0000000805157224 */ /* 0x000fe400078e0215 */
[----:B------:R-:W-:-:S07]  /*1350*/  IMAD R20, R3, R2, R20 ;  /* 0x0000000203147224 */ /* 0x000fce00078e0214 */
.L_x_16:
[----:B------:R-:W-:Y:S01]  /*1360*/  BAR.SYNC.DEFER_BLOCKING 0x0 ;  /* 0x0000000000007b1d */ /* 0x000fe20000010000 */
[----:B------:R-:W-:Y:S01]  /*1370*/  UISETP.NE.AND UP1, UPT, UR8, 0x2, UPT ;  /* 0x000000020800788c */ /* 0x000fe2000bf25270 */
[----:B------:R-:W-:Y:S02]  /*1380*/  ISETP.NE.OR P5, PT, R0, 0x2, !P5 ;  /* 0x000000020000780c */ /* 0x000fe40006fa5670 */
[----:B------:R-:W-:-:S06]  /*1390*/  LOP3.LUT R2, R170, 0x1f, RZ, 0xc0, !PT ;  /* 0x0000001faa027812 */ /* 0x000fcc00078ec0ff */
[----:B------:R-:W-:Y:S05]  /*13a0*/  BRA.U UP1, `(.L_x_17) ;  /* 0x0000001501887547 */ /* 0x000fea000b800000 */
[----:B------:R-:W1:Y:S01]  /*13b0*/  LDCU UR13, c[0x0][0x38c] ;  /* 0x00007180ff0d77ac */ /* 0x000e620008000800 */
[----:B------:R-:W2:Y:S01]  /*13c0*/  LDC R9, c[0x0][0x370] ;  /* 0x0000dc00ff097b82 */ /* 0x000ea20000000800 */
[----:B------:R-:W-:Y:S01]  /*13d0*/  PLOP3.LUT P1, PT, PT, PT, UP2, 0x80, 0x8 ;  /* 0x000000000008781c */ /* 0x000fe20003f2f028 */
[----:B------:R-:W-:Y:S01]  /*13e0*/  HFMA2 R12, -RZ, RZ, 0, 0 ;  /* 0x00000000ff0c7431 */ /* 0x000fe200000001ff */
[----:B------:R-:W-:Y:S01]  /*13f0*/  ISETP.EQ.OR P4, PT, R2, RZ, P5 ;  /* 0x000000ff0200720c */ /* 0x000fe20002f82670 */
[----:B------:R-:W-:Y:S01]  /*1400*/  IMAD.MOV.U32 R15, RZ, RZ, 0x1 ;  /* 0x00000001ff0f7424 */ /* 0x000fe200078e00ff */
[----:B------:R-:W-:Y:S01]  /*1410*/  PLOP3.LUT P1, PT, P1, PT, PT, 0x8, 0x80 ;  /* 0x000000000080781c */ /* 0x000fe20000f2e170 */
[----:B------:R-:W-:Y:S01]  /*1420*/  IMAD.MOV.U32 R14, RZ, RZ, RZ ;  /* 0x000000ffff0e7224 */ /* 0x000fe200078e00ff */
[----:B------:R-:W-:Y:S01]  /*1430*/  MOV R8, 0x1 ;  /* 0x0000000100087802 */ /* 0x000fe20000000f00 */
[----:B------:R-:W4:Y:S01]  /*1440*/  LDC R0, c[0x0][0x374] ;  /* 0x0000dd00ff007b82 */ /* 0x000f220000000800 */
[----:B------:R-:W-:Y:S01]  /*1450*/  IMAD.MOV.U32 R10, RZ, RZ, RZ ;  /* 0x000000ffff0a7224 */ /* 0x000fe200078e00ff */
[----:B------:R-:W2:Y:S01]  /*1460*/  LDCU.64 UR22, c[0x0][0x348] ;  /* 0x00006900ff1677ac */ /* 0x000ea20008000a00 */
[----:B------:R-:W-:Y:S01]  /*1470*/  UMOV UR6, URZ ;  /* 0x000000ff00067c82 */ /* 0x000fe20008000000 */
[----:B-1----:R-:W-:-:S04]  /*1480*/  UIADD3 UR5, UPT, UPT, UR13, 0x1f, URZ ;  /* 0x0000001f0d057890 */ /* 0x002fc8000fffe0ff */
[----:B------:R-:W-:-:S04]  /*1490*/  USHF.R.S32.HI UR4, URZ, 0x1f, UR5 ;  /* 0x0000001fff047899 */ /* 0x000fc80008011405 */
[----:B------:R-:W-:-:S04]  /*14a0*/  ULEA.HI UR4, UR4, UR5, URZ, 0x5 ;  /* 0x0000000504047291 */ /* 0x000fc8000f8f28ff */
[----:B------:R-:W-:Y:S02]  /*14b0*/  USHF.R.S32.HI UR15, URZ, 0x5, UR4 ;  /* 0x00000005ff0f7899 */ /* 0x000fe40008011404 */
[----:B------:R-:W-:Y:S02]  /*14c0*/  UIADD3 UR4, UPT, UPT, UR13, -0x1, URZ ;  /* 0xffffffff0d047890 */ /* 0x000fe4000fffe0ff */
[----:B------:R-:W-:Y:S02]  /*14d0*/  UISETP.LT.U32.AND UP0, UPT, UR15, 0x6, UPT ;  /* 0x000000060f00788c */ /* 0x000fe4000bf01070 */
[----:B------:R-:W-:Y:S02]  /*14e0*/  UISETP.GE.U32.AND UP1, UPT, UR4, -0x3f, UPT ;  /* 0xffffffc10400788c */ /* 0x000fe4000bf26070 */
[----:B------:R-:W-:Y:S02]  /*14f0*/  USEL UR14, UR15, 0x6, UP0 ;  /* 0x000000060f0e7887 */ /* 0x000fe40008000000 */
[----:B------:R-:W-:-:S02]  /*1500*/  UIADD3 UR13, UPT, UPT, UR13, 0x3e, URZ ;  /* 0x0000003e0d0d7890 */ /* 0x000fc4000fffe0ff */
[----:B------:R-:W-:Y:S02]  /*1510*/  UIADD3 UR5, UPT, UPT, UR14, -0x1, URZ ;  /* 0xffffffff0e057890 */ /* 0x000fe4000fffe0ff */
[----:B------:R-:W-:-:S03]  /*1520*/  UIADD3 UR7, UPT, UPT, UR15, -UR14, URZ ;  /* 0x8000000e0f077290 */ /* 0x000fc6000fffe0ff */
[----:B------:R-:W-:-:S04]  /*1530*/  @UP1 UIADD3 UR5, UPT, UPT, UR14, URZ, URZ ;  /* 0x000000ff0e051290 */ /* 0x000fc8000fffe0ff */
[----:B--2---:R-:W-:-:S12]  /*1540*/  UIADD3 UR5, UPT, UPT, UR5, 0x1, URZ ;  /* 0x0000000105057890 */ /* 0x004fd8000fffe0ff */
.L_x_39:
[----:B------:R-:W-:Y:S01]  /*1550*/  UISETP.NE.AND UP0, UPT, UR37, URZ, UPT ;  /* 0x000000ff2500728c */ /* 0x000fe2000bf05270 */
[----:B------:R-:W1:Y:S08]  /*1560*/  S2UR UR37, SR_CgaCtaId ;  /* 0x00000000002579c3 */ /* 0x000e700000008800 */
[----:B------:R-:W-:Y:S05]  /*1570*/  BRA.U UP0, `(.L_x_18) ;  /* 0x0000000100347547 */ /* 0x000fea000b800000 */
[----:B------:R-:W2:Y:S01]  /*1580*/  S2R R2, SR_CgaCtaId ;  /* 0x0000000000027919 */ /* 0x000ea20000008800 */
[----:B------:R-:W-:-:S04]  /*1590*/  MOV R3, 0x400 ;  /* 0x0000040000037802 */ /* 0x000fc80000000f00 */
[----:B--2---:R-:W-:Y:S02]  /*15a0*/  LEA R3, R2, R3, 0x18 ;  /* 0x0000000302037211 */ /* 0x004fe400078ec0ff */
[----:B------:R-:W-:-:S03]  /*15b0*/  SHF.L.U32 R2, R8, 0x1f, RZ ;  /* 0x0000001f08027819 */ /* 0x000fc600000006ff */
[----:B------:R-:W-:-:S04]  /*15c0*/  IMAD R3, R10, 0x8, R3 ;  /* 0x000000080a037824 */ /* 0x000fc800078e0203 */
[----:B------:R-:W2:Y:S02]  /*15d0*/  SYNCS.PHASECHK.TRANS64.TRYWAIT P0, [R3+URZ+0x100], R2 ;  /* 0x00010002030075a7 */ /* 0x000ea400080011ff */
[----:B--2---:R-:W-:Y:S05]  /*15e0*/  @!P0 BRA `(.L_x_19) ;  /* 0x0000009800bc8947 */ /* 0x004fea0003800000 */
.L_x_135:
[----:B------:R-:W-:Y:S01]  /*15f0*/  VIADD R10, R10, 0x1 ;  /* 0x000000010a0a7836 */ /* 0x000fe20000000000 */
[----:B------:R2:W-:Y:S04]  /*1600*/  SYNCS.ARRIVE.TRANS64.A1T0 RZ, [R3+URZ+0xf0], RZ ;  /* 0x0000f0ff03ff79a7 */ /* 0x0005e800081000ff */
[----:B------:R-:W-:-:S04]  /*1610*/  ISETP.NE.AND P0, PT, R10, 0x2, PT ;  /* 0x000000020a00780c */ /* 0x000fc80003f05270 */
[----:B------:R-:W-:Y:S02]  /*1620*/  SEL R10, R10, RZ, P0 ;  /* 0x000000ff0a0a7207 */ /* 0x000fe40000000000 */
[----:B--2---:R-:W-:-:S04]  /*1630*/  SEL R3, RZ, 0x1, P0 ;  /* 0x00000001ff037807 */ /* 0x004fc80000000000 */
[----:B------:R-:W-:Y:S02]  /*1640*/  LOP3.LUT R8, R8, R3, RZ, 0x3c, !PT ;  /* 0x0000000308087212 */ /* 0x000fe400078e3cff */
.L_x_18:
[----:B------:R-:W-:Y:S01]  /*1650*/  UMOV UR4, 0x400 ;  /* 0x0000040000047882 */ /* 0x000fe20000000000 */
[----:B------:R-:W-:Y:S01]  /*1660*/  SHF.L.U32 R2, R15, 0x1f, RZ ;  /* 0x0000001f0f027819 */ /* 0x000fe200000006ff */
[----:B-1----:R-:W-:Y:S01]  /*1670*/  ULEA UR4, UR37, UR4, 0x18 ;  /* 0x0000000425047291 */ /* 0x002fe2000f8ec0ff */
[----:B------:R-:W-:Y:S01]  /*1680*/  R2UR UR50, R21 ;  /* 0x00000000153272ca */ /* 0x000fe200000e0000 */
[----:B------:R-:W-:Y:S01]  /*1690*/  UISETP.GE.U32.AND UP0, UPT, UR13, 0x3f, UPT ;  /* 0x0000003f0d00788c */ /* 0x000fe2000bf06070 */
[----:B------:R-:W-:Y:S01]  /*16a0*/  R2UR UR34, R20 ;  /* 0x00000000142272ca */ /* 0x000fe200000e0000 */
[----:B------:R-:W-:Y:S01]  /*16b0*/  ULEA UR8, UR6, UR4, 0x3 ;  /* 0x0000000406087291 */ /* 0x000fe2000f8e18ff */
[----:B------:R-:W-:-:S08]  /*16c0*/  UMOV UR21, URZ ;  /* 0x000000ff00157c82 */ /* 0x000fd00008000000 */
[----:B------:R1:W2:Y:S01]  /*16d0*/  SYNCS.PHASECHK.TRANS64.TRYWAIT P2, [UR8+0x30], R2 ;  /* 0x00003002ff0075a7 */ /* 0x0002a20008041108 */
[----:B------:R-:W-:Y:S02]  /*16e0*/  USHF.L.U32 UR50, UR50, 0x7, URZ ;  /* 0x0000000732327899 */ /* 0x000fe400080006ff */
[----:B------:R-:W-:Y:S01]  /*16f0*/  USHF.L.U32 UR34, UR34, 0x8, URZ ;  /* 0x0000000822227899 */ /* 0x000fe200080006ff */
[----:B------:R-:W-:Y:S11]  /*1700*/  BRA.U !UP0, `(.L_x_20) ;  /* 0x00000005081c7547 */ /* 0x000ff6000b800000 */
[----:B------:R-:W-:Y:S02]  /*1710*/  UIADD3 UR42, UPT, UPT, UR50, 0x40, URZ ;  /* 0x00000040322a7890 */ /* 0x000fe4000fffe0ff */
[----:B------:R-:W-:Y:S02]  /*1720*/  UIADD3 UR26, UPT, UPT, UR34, 0x40, URZ ;  /* 0x00000040221a7890 */ /* 0x000fe4000fffe0ff */
[----:B------:R-:W-:Y:S02]  /*1730*/  UIADD3 UR18, UPT, UPT, UR34, 0x80, URZ ;  /* 0x0000008022127890 */ /* 0x000fe4000fffe0ff */
[----:B------:R-:W-:Y:S01]  /*1740*/  UIADD3 UR10, UPT, UPT, UR34, 0xc0, URZ ;  /* 0x000000c0220a7890 */ /* 0x000fe2000fffe0ff */
[----:B------:R-:W-:Y:S01]  /*1750*/  UMOV UR30, URZ ;  /* 0x000000ff001e7c82 */ /* 0x000fe20008000000 */
[----:B------:R-:W-:-:S10]  /*1760*/  UMOV UR29, UR6 ;  /* 0x00000006001d7c82 */ /* 0x000fd40008000000 */
.L_x_27:
[----:B------:R-:W-:Y:S01]  /*1770*/  ULEA UR49, UR29, UR4, 0x3 ;  /* 0x000000041d317291 */ /* 0x000fe2000f8e18ff */
[----:B--2---:R-:W-:Y:S01]  /*1780*/  @!P5 MOV R3, 0x6000 ;  /* 0x000060000003d802 */ /* 0x004fe20000000f00 */
[----:B--2---:R-:W-:Y:S10]  /*1790*/  @P2 BRA `(.L_x_21) ;  /* 0x00000000000c2947 */ /* 0x004ff40003800000 */
[----:B------:R-:W-:-:S04]  /*17a0*/  SHF.L.U32 R5, R15, 0x1f, RZ ;  /* 0x0000001f0f057819 */ /* 0x000fc800000006ff */
[----:B------:R-:W2:Y:S02]  /*17b0*/  SYNCS.PHASECHK.TRANS64.TRYWAIT P0, [UR49+0x30], R5 ;  /* 0x00003005ff0075a7 */ /* 0x000ea40008001131 */
[----:B--2---:R-:W-:Y:S05]  /*17c0*/  @!P0 BRA `(.L_x_22) ;  /* 0x0000009800588947 */ /* 0x004fea0003800000 */
.L_x_21:
[----:B------:R2:W-:Y:S01]  /*17d0*/  @!P5 SYNCS.ARRIVE.TRANS64 RZ, [UR49], R3 ;  /* 0x00000003ffffd9a7 */ /* 0x0005e20008000031 */
[----:B------:R-:W-:Y:S04]  /*17e0*/  BSSY.RECONVERGENT B0, `(.L_x_23) ;  /* 0x0000003000007945 */ /* 0x000fe80003800200 */
[----:B------:R-:W-:Y:S05]  /*17f0*/  @P4 BRA `(.L_x_24) ;  /* 0x0000000000044947 */ /* 0x000fea0003800000 */
[----:B------:R-:W-:Y:S05]  /*1800*/  BPT.TRAP 0x1 ;  /* 0x000000040000795c */ /* 0x000fea0000300000 */
.L_x_24:
[----:B------:R-:W-:Y:S05]  /*1810*/  BSYNC.RECONVERGENT B0 ;  /* 0x0000000000007941 */ /* 0x000fea0003800200 */
.L_x_23:
[----:B------:R-:W-:Y:S01]  /*1820*/  UIADD3 UR6, UPT, UPT, UR29, 0x1, URZ ;  /* 0x000000011d067890 */ /* 0x000fe2000fffe0ff */
[----:B------:R-:W-:Y:S01]  /*1830*/  BSSY.RECONVERGENT B0, `(.L_x_25) ;  /* 0x000002f000007945 */ /* 0x000fe20003800200 */
[----:B------:R-:W-:Y:S02]  /*1840*/  ELECT P0, URZ, PT ;  /* 0x0000000000ff782f */ /* 0x000fe40003800000 */
[----:B------:R-:W-:-:S04]  /*1850*/  UISETP.NE.AND UP0, UPT, UR6, 0x6, UPT ;  /* 0x000000060600788c */ /* 0x000fc8000bf05270 */
[----:B------:R-:W-:Y:S02]  /*1860*/  USEL UR9, URZ, 0x1, UP0 ;  /* 0x00000001ff097887 */ /* 0x000fe40008000000 */
[----:B------:R-:W-:-:S04]  /*1870*/  USEL UR6, UR6, URZ, UP0 ;  /* 0x000000ff06067287 */ /* 0x000fc80008000000 */
[----:B------:R-:W-:Y:S01]  /*1880*/  ULEA UR8, UR6, UR4, 0x3 ;  /* 0x0000000406087291 */ /* 0x000fe2000f8e18ff */
[----:B------:R-:W-:-:S04]  /*1890*/  LOP3.LUT R15, R15, UR9, RZ, 0x3c, !PT ;  /* 0x000000090f0f7c12 */ /* 0x000fc8000f8e3cff */
[----:B-1----:R-:W-:-:S04]  /*18a0*/  SHF.L.U32 R2, R15, 0x1f, RZ ;  /* 0x0000001f0f027819 */ /* 0x002fc800000006ff */
[----:B------:R1:W1:Y:S01]  /*18b0*/  SYNCS.PHASECHK.TRANS64.TRYWAIT P2, [UR8+0x30], R2 ;  /* 0x00003002ff0075a7 */ /* 0x0002620008041108 */
[----:B------:R-:W-:Y:S05]  /*18c0*/  @!P0 BRA `(.L_x_26) ;  /* 0x0000000000948947 */ /* 0x000fea0003800000 */
[----:B------:R-:W-:Y:S02]  /*18d0*/  ULEA UR40, UR29, UR4, 0xd ;  /* 0x000000041d287291 */ /* 0x000fe4000f8e68ff */
[----:B------:R-:W-:Y:S02]  /*18e0*/  UIADD3 UR54, UP1, UPT, UR22, 0x80, URZ ;  /* 0x0000008016367890 */ /* 0x000fe4000ff3e0ff */
[----:B------:R-:W-:Y:S02]  /*18f0*/  ULEA UR8, UR29, UR4, 0xe ;  /* 0x000000041d087291 */ /* 0x000fe4000f8e70ff */
[----:B------:R-:W-:Y:S02]  /*1900*/  UIADD3 UR46, UP0, UPT, UR22, 0x180, URZ ;  /* 0x00000180162e7890 */ /* 0x000fe4000ff1e0ff */
[----:B------:R-:W-:Y:S02]  /*1910*/  USHF.L.U32 UR51, UR30, 0x5, URZ ;  /* 0x000000051e337899 */ /* 0x000fe400080006ff */
[----:B------:R-:W-:-:S02]  /*1920*/  UIADD3.X UR55, UPT, UPT, URZ, UR23, URZ, UP1, !UPT ;  /* 0x00000017ff377290 */ /* 0x000fc40008ffe4ff */
[----:B------:R-:W-:Y:S02]  /*1930*/  UIADD3 UR48, UPT, UPT, UR40, 0x10800, URZ ;  /* 0x0001080028307890 */ /* 0x000fe4000fffe0ff */
[----:B------:R-:W-:Y:S02]  /*1940*/  UIADD3 UR40, UPT, UPT, UR40, 0x11800, URZ ;  /* 0x0001180028287890 */ /* 0x000fe4000fffe0ff */
[----:B------:R-:W-:Y:S02]  /*1950*/  UIADD3.X UR47, UPT, UPT, URZ, UR23, URZ, UP0, !UPT ;  /* 0x00000017ff2f7290 */ /* 0x000fe400087fe4ff */
[----:B------:R-:W-:Y:S02]  /*1960*/  UIADD3 UR32, UPT, UPT, UR8, 0x1c800, URZ ;  /* 0x0001c80008207890 */ /* 0x000fe4000fffe0ff */
[----:B------:R-:W-:Y:S02]  /*1970*/  UIADD3 UR24, UPT, UPT, UR8, 0x1d800, URZ ;  /* 0x0001d80008187890 */ /* 0x000fe4000fffe0ff */
[----:B------:R-:W-:-:S02]  /*1980*/  UIADD3 UR16, UPT, UPT, UR8, 0x1e800, URZ ;  /* 0x0001e80008107890 */ /* 0x000fc4000fffe0ff */
[----:B------:R-:W-:Y:S01]  /*1990*/  UIADD3 UR8, UPT, UPT, UR8, 0x1f800, URZ ;  /* 0x0001f80008087890 */ /* 0x000fe2000fffe0ff */
[----:B------:R-:W-:Y:S01]  /*19a0*/  UMOV UR38, 0x0 ;  /* 0x0000000000267882 */ /* 0x000fe20000000000 */
[----:B------:R-:W-:Y:S01]  /*19b0*/  UMOV UR39, 0x10000000 ;  /* 0x1000000000277882 */ /* 0x000fe20000000000 */
[----:B------:R-:W-:Y:S01]  /*19c0*/  UMOV UR41, UR49 ;  /* 0x0000003100297c82 */ /* 0x000fe20008000000 */
[----:B------:R-:W-:Y:S01]  /*19d0*/  UMOV UR44, UR52 ;  /* 0x00000034002c7c82 */ /* 0x000fe20008000000 */
[----:B------:R-:W-:Y:S01]  /*19e0*/  UMOV UR43, UR51 ;  /* 0x00000033002b7c82 */ /* 0x000fe20008000000 */
[----:B------:R-:W-:Y:S01]  /*19f0*/  UMOV UR33, UR49 ;  /* 0x0000003100217c82 */ /* 0x000fe20008000000 */
[----:B------:R-:W-:Y:S01]  /*1a00*/  UMOV UR36, UR52 ;  /* 0x0000003400247c82 */ /* 0x000fe20008000000 */
[----:B------:R-:W-:Y:S01]  /*1a10*/  UMOV UR35, UR51 ;  /* 0x0000003300237c82 */ /* 0x000fe20008000000 */
[----:B------:R1:W-:Y:S01]  /*1a20*/  UTMALDG.3D [UR48], [UR54], desc[UR38] ;  /* 0x00002630360075b4 */ /* 0x0003e20008011000 */
[----:B------:R-:W-:Y:S01]  /*1a30*/  UMOV UR25, UR49 ;  /* 0x0000003100197c82 */ /* 0x000fe20008000000 */
        /* <DEDUP_REMOVED lines=9> */
[----:B------:R1:W-:Y:S01]  /*1ad0*/  UTMALDG.3D [UR32], [UR46], desc[UR38] ;  /* 0x000026202e0075b4 */ /* 0x0003e20008011000 */
[----:B------:R1:W-:Y:S01]  /*1ae0*/  UTMALDG.3D [UR24], [UR46], desc[UR38] ;  /* 0x000026182e0075b4 */ /* 0x0003e20008011000 */
[----:B------:R1:W-:Y:S01]  /*1af0*/  UTMALDG.3D [UR16], [UR46], desc[UR38] ;  /* 0x000026102e0075b4 */ /* 0x0003e20008011000 */
[----:B------:R1:W-:Y:S01]  /*1b00*/  UTMALDG.3D [UR8], [UR46], desc[UR38] ;  /* 0x000026082e0075b4 */ /* 0x0003e20008011000 */
[----:B------:R-:W-:Y:S01]  /*1b10*/  NOP ;  /* 0x0000000000007918 */ /* 0x000fe20000000000 */
.L_x_26:
[----:B-1----:R-:W-:Y:S05]  /*1b20*/  BSYNC.RECONVERGENT B0 ;  /* 0x0000000000007941 */ /* 0x002fea0003800200 */
.L_x_25:
[----:B------:R-:W-:Y:S01]  /*1b30*/  UIADD3 UR30, UPT, UPT, UR30, 0x1, URZ ;  /* 0x000000011e1e7890 */ /* 0x000fe2000fffe0ff */
[----:B------:R-:W-:Y:S01]  /*1b40*/  UMOV UR29, UR6 ;  /* 0x00000006001d7c82 */ /* 0x000fe20008000000 */
[----:B------:R-:W-:Y:S02]  /*1b50*/  UMOV UR21, UR5 ;  /* 0x0000000500157c82 */ /* 0x000fe40008000000 */
[----:B------:R-:W-:-:S09]  /*1b60*/  UISETP.NE.AND UP0, UPT, UR30, UR5, UPT ;  /* 0x000000051e00728c */ /* 0x000fd2000bf05270 */
[----:B------:R-:W-:Y:S05]  /*1b70*/  BRA.U UP0, `(.L_x_27) ;  /* 0xfffffff900fc7547 */ /* 0x000fea000b83ffff */
.L_x_20:
[----:B------:R-:W-:Y:S01]  /*1b80*/  ULEA UR8, UR6, UR4, 0x3 ;  /* 0x0000000406087291 */ /* 0x000fe2000f8e18ff */
[----:B-1----:R-:W-:Y:S01]  /*1b90*/  SHF.L.U32 R2, R15, 0x1f, RZ ;  /* 0x0000001f0f027819 */ /* 0x002fe200000006ff */
[----:B------:R-:W-:Y:S01]  /*1ba0*/  @!P1 SYNCS.ARRIVE.TRANS64.A1T0 RZ, [UR4+0xa8], RZ ;  /* 0x0000a8ffffff99a7 */ /* 0x000fe20008100004 */
[----:B------:R-:W-:-:S06]  /*1bb0*/  UISETP.GT.AND UP0, UPT, UR15, UR14, UPT ;  /* 0x0000000e0f00728c */ /* 0x000fcc000bf04270 */
[----:B------:R1:W1:Y:S03]  /*1bc0*/  SYNCS.PHASECHK.TRANS64.TRYWAIT P1, [UR8+0x30], R2 ;  /* 0x00003002ff0075a7 */ /* 0x0002660008021108 */
[----:B------:R-:W-:Y:S05]  /*1bd0*/  BRA.U !UP0, `(.L_x_28) ;  /* 0x0000000508187547 */ /* 0x000fea000b800000 */
[----:B------:R-:W-:Y:S02]  /*1be0*/  UIADD3 UR29, UPT, UPT, UR7, UR21, URZ ;  /* 0x00000015071d7290 */ /* 0x000fe4000fffe0ff */
[----:B------:R-:W-:Y:S02]  /*1bf0*/  UIADD3 UR42, UPT, UPT, UR50, 0x40, URZ ;  /* 0x00000040322a7890 */ /* 0x000fe4000fffe0ff */
[----:B------:R-:W-:Y:S02]  /*1c00*/  UIADD3 UR26, UPT, UPT, UR34, 0x40, URZ ;  /* 0x00000040221a7890 */ /* 0x000fe4000fffe0ff */
[----:B------:R-:W-:Y:S02]  /*1c10*/  UIADD3 UR18, UPT, UPT, UR34, 0x80, URZ ;  /* 0x0000008022127890 */ /* 0x000fe4000fffe0ff */
[----:B------:R-:W-:Y:S01]  /*1c20*/  UIADD3 UR10, UPT, UPT, UR34, 0xc0, URZ ;  /* 0x000000c0220a7890 */ /* 0x000fe2000fffe0ff */
[----:B------:R-:W-:-:S11]  /*1c30*/  UMOV UR30, UR6 ;  /* 0x00000006001e7c82 */ /* 0x000fd60008000000 */
.L_x_35:
[----:B------:R-:W-:Y:S01]  /*1c40*/  ULEA UR49, UR30, UR4, 0x3 ;  /* 0x000000041e317291 */ /* 0x000fe2000f8e18ff */
[----:B--2---:R-:W-:Y:S01]  /*1c50*/  @!P5 MOV R3, 0x6000 ;  /* 0x000060000003d802 */ /* 0x004fe20000000f00 */
[----:B-1----:R-:W-:Y:S10]  /*1c60*/  @P1 BRA `(.L_x_29) ;  /* 0x00000000000c1947 */ /* 0x002ff40003800000 */
[----:B------:R-:W-:-:S04]  /*1c70*/  SHF.L.U32 R5, R15, 0x1f, RZ ;  /* 0x0000001f0f057819 */ /* 0x000fc800000006ff */
[----:B------:R-:W1:Y:S02]  /*1c80*/  SYNCS.PHASECHK.TRANS64.TRYWAIT P0, [UR49+0x30], R5 ;  /* 0x00003005ff0075a7 */ /* 0x000e640008001131 */
[----:B-1----:R-:W-:Y:S05]  /*1c90*/  @!P0 BRA `(.L_x_30) ;  /* 0x00000094003c8947 */ /* 0x002fea0003800000 */
.L_x_29:
[----:B------:R2:W-:Y:S01]  /*1ca0*/  @!P5 SYNCS.ARRIVE.TRANS64 RZ, [UR49], R3 ;  /* 0x00000003ffffd9a7 */ /* 0x0005e20008000031 */
[----:B------:R-:W-:Y:S04]  /*1cb0*/  BSSY.RECONVERGENT B0, `(.L_x_31) ;  /* 0x0000003000007945 */ /* 0x000fe80003800200 */
[----:B------:R-:W-:Y:S05]  /*1cc0*/  @P4 BRA `(.L_x_32) ;  /* 0x0000000000044947 */ /* 0x000fea0003800000 */
[----:B------:R-:W-:Y:S05]  /*1cd0*/  BPT.TRAP 0x1 ;  /* 0x000000040000795c */ /* 0x000fea0000300000 */
.L_x_32:
[----:B------:R-:W-:Y:S05]  /*1ce0*/  BSYNC.RECONVERGENT B0 ;  /* 0x0000000000007941 */ /* 0x000fea0003800200 */
.L_x_31:
        /* <DEDUP_REMOVED lines=48> */
.L_x_34:
[----:B-1----:R-:W-:Y:S05]  /*1ff0*/  BSYNC.RECONVERGENT B0 ;  /* 0x0000000000007941 */ /* 0x002fea0003800200 */
.L_x_33:
[----:B------:R-:W-:Y:S01]  /*2000*/  UIADD3 UR21, UPT, UPT, UR21, 0x1, URZ ;  /* 0x0000000115157890 */ /* 0x000fe2000fffe0ff */
[----:B------:R-:W-:-:S03]  /*2010*/  UMOV UR30, UR6 ;  /* 0x00000006001e7c82 */ /* 0x000fc60008000000 */
[----:B------:R-:W-:-:S09]  /*2020*/  UISETP.NE.AND UP0, UPT, UR21, UR29, UPT ;  /* 0x0000001d1500728c */ /* 0x000fd2000bf05270 */
[----:B------:R-:W-:Y:S05]  /*2030*/  BRA.U UP0, `(.L_x_35) ;  /* 0xfffffffd00007547 */ /* 0x000fea000b83ffff */
.L_x_28:
[----:B-1----:R-:W-:Y:S01]  /*2040*/  LEA R2, R14, UR4, 0x3 ;  /* 0x000000040e027c11 */ /* 0x002fe2000f8e18ff */
[----:B------:R-:W-:Y:S01]  /*2050*/  NOP ;  /* 0x0000000000007918 */ /* 0x000fe20000000000 */
[----:B--2---:R-:W-:Y:S02]  /*2060*/  SHF.L.U32 R3, R12, 0x1f, RZ ;  /* 0x0000001f0c037819 */ /* 0x004fe400000006ff */
[----:B------:R-:W-:Y:S02]  /*2070*/  LEA R4, R14, UR4, 0x4 ;  /* 0x000000040e047c11 */ /* 0x000fe4000f8e20ff */
[----:B------:R-:W1:Y:S02]  /*2080*/  SYNCS.PHASECHK.TRANS64.TRYWAIT P0, [R2+URZ+0xb0], R3 ;  /* 0x0000b003020075a7 */ /* 0x000e6400080011ff */
[----:B-1----:R-:W-:Y:S05]  /*2090*/  @!P0 BRA `(.L_x_36) ;  /* 0x0000009000548947 */ /* 0x002fea0003800000 */
.L_x_138:
[----:B------:R-:W2:Y:S01]  /*20a0*/  LDS.128 R4, [R4+0x120] ;  /* 0x0001200004047984 */ /* 0x000ea20000000c00 */
[----:B---3--:R-:W-:Y:S01]  /*20b0*/  ISETP.GE.AND P0, PT, R72, 0x1, PT ;  /* 0x000000014800780c */ /* 0x008fe20003f06270 */
[----:B-1----:R-:W-:Y:S01]  /*20c0*/  VIADD R2, R2, 0xc0 ;  /* 0x000000c002027836 */ /* 0x002fe20000000000 */
[----:B------:R-:W-:Y:S01]  /*20d0*/  @!PT LDS RZ, [RZ] ;  /* 0x00000000fffff984 */ /* 0x000fe20000000800 */
[----:B------:R-:W-:Y:S01]  /*20e0*/  @!PT LDS RZ, [RZ] ;  /* 0x00000000fffff984 */ /* 0x000fe20000000800 */
[----:B------:R-:W-:Y:S01]  /*20f0*/  @!PT LDS RZ, [RZ] ;  /* 0x00000000fffff984 */ /* 0x000fe20000000800 */
[----:B------:R-:W-:Y:S01]  /*2100*/  @!PT LDS RZ, [RZ] ;  /* 0x00000000fffff984 */ /* 0x000fe20000000800 */
[----:B------:R1:W-:Y:S06]  /*2110*/  MEMBAR.ALL.CTA ;  /* 0x0000000000007992 */ /* 0x0003ec0000008000 */
[----:B-1----:R-:W1:Y:S01]  /*2120*/  FENCE.VIEW.ASYNC.S ;  /* 0x00000000000073c6 */ /* 0x002e620000000000 */
[----:B------:R-:W-:-:S04]  /*2130*/  PRMT R2, RZ, 0x654, R2 ;  /* 0x00000654ff027816 */ /* 0x000fc80000000002 */
[----:B-1----:R1:W-:Y:S01]  /*2140*/  SYNCS.ARRIVE.TRANS64.RED.A1T0 RZ, [R2+URZ], RZ ;  /* 0x000000ff02ff79a7 */ /* 0x0023e200081004ff */
[----:B--2---:R-:W-:-:S13]  /*2150*/  LOP3.LUT P2, RZ, R6, 0x1, RZ, 0xc0, !PT ;  /* 0x0000000106ff7812 */ /* 0x004fda000784c0ff */
[----:B------:R-:W-:Y:S01]  /*2160*/  @P2 SHF.R.U32.HI R3, RZ, 0x10, R5 ;  /* 0x00000010ff032819 */ /* 0x000fe20000011605 */
[----:B------:R-:W-:Y:S01]  /*2170*/  VOTEU.ANY UP0, P2 ;  /* 0x0000000000ff7886 */ /* 0x000fe20001000100 */
[----:B------:R-:W-:Y:S02]  /*2180*/  @P2 MOV R13, R4 ;  /* 0x00000004000d2202 */ /* 0x000fe40000000f00 */
[----:B------:R-:W-:Y:S02]  /*2190*/  @P2 R2UR.BROADCAST UR8, R3 ;  /* 0x00000000030822ca */ /* 0x000fe400008e0000 */
[----:B------:R-:W-:-:S11]  /*21a0*/  @P2 LOP3.LUT R11, R5, 0xffff, RZ, 0xc0, !PT ;  /* 0x0000ffff050b2812 */ /* 0x000fd600078ec0ff */
[----:B------:R-:W-:Y:S01]  /*21b0*/  @UP0 UMOV UR52, UR8 ;  /* 0x0000000800340c82 */ /* 0x000fe20008000000 */
[----:B-1----:R-:W-:Y:S05]  /*21c0*/  @!P0 BRA `(.L_x_37) ;  /* 0x0000000000b88947 */ /* 0x002fea0003800000 */
[----:B------:R-:W4:Y:S01]  /*21d0*/  LDC.64 R4, c[0x0][0xb18] ;  /* 0x0002c600ff047b82 */ /* 0x000f220000000a00 */
[----:B------:R-:W-:-:S07]  /*21e0*/  ISETP.NE.AND P3, PT, R72, 0x1, PT ;  /* 0x000000014800780c */ /* 0x000fce0003f65270 */
[----:B------:R-:W1:Y:S08]  /*21f0*/  LDC.64 R6, c[0x0][0xb10] ;  /* 0x0002c400ff067b82 */ /* 0x000e700000000a00 */
[----:B------:R-:W2:Y:S08]  /*2200*/  LDC R16, c[0x0][0xb20] ;  /* 0x0002c800ff107b82 */ /* 0x000eb00000000800 */
[----:B------:R-:W3:Y:S01]  /*2210*/  LDC R18, c[0x0][0xb0c] ;  /* 0x0002c300ff127b82 */ /* 0x000ee20000000800 */
[----:B----4-:R-:W-:Y:S01]  /*2220*/  IMAD.HI.U32 R17, R0, R5, RZ ;  /* 0x0000000500117227 */ /* 0x010fe200078e00ff */
[----:B------:R-:W-:-:S03]  /*2230*/  ISETP.NE.AND P0, PT, R4, 0x1, PT ;  /* 0x000000010400780c */ /* 0x000fc60003f05270 */
[----:B------:R-:W-:-:S03]  /*2240*/  IMAD.HI.U32 R5, R11, R5, RZ ;  /* 0x000000050b057227 */ /* 0x000fc600078e00ff */
[----:B------:R-:W4:Y:S01]  /*2250*/  LDC.64 R2, c[0x0][0xb28] ;  /* 0x0002ca00ff027b82 */ /* 0x000f220000000a00 */
[----:B-1----:R-:W-:-:S04]  /*2260*/  IMAD.HI.U32 R20, R9, R6, RZ ;  /* 0x0000000609147227 */ /* 0x002fc800078e00ff */
[----:B------:R-:W-:Y:S01]  /*2270*/  IMAD.HI.U32 R22, R13, R6, RZ ;  /* 0x000000060d167227 */ /* 0x000fe200078e00ff */
[----:B------:R-:W-:Y:S02]  /*2280*/  SHF.R.U32.HI R20, RZ, R7, R20 ;  /* 0x00000007ff147219 */ /* 0x000fe40000011614 */
[-C--:B--2---:R-:W-:Y:S02]  /*2290*/  SHF.R.U32.HI R17, RZ, R16.reuse, R17 ;  /* 0x00000010ff117219 */ /* 0x084fe40000011611 */
[----:B------:R-:W-:Y:S02]  /*22a0*/  SHF.R.U32.HI R16, RZ, R16, R5 ;  /* 0x00000010ff107219 */ /* 0x000fe40000011605 */
[----:B------:R-:W-:Y:S02]  /*22b0*/  SEL R17, R0, R17, !P0 ;  /* 0x0000001100117207 */ /* 0x000fe40004000000 */
[----:B------:R-:W-:Y:S02]  /*22c0*/  SHF.R.U32.HI R22, RZ, R7, R22 ;  /* 0x00000007ff167219 */ /* 0x000fe40000011616 */
[----:B---3--:R-:W-:-:S02]  /*22d0*/  ISETP.NE.AND P1, PT, R18, 0x1, PT ;  /* 0x000000011200780c */ /* 0x008fc40003f25270 */
[----:B------:R-:W-:Y:S02]  /*22e0*/  SEL R5, R11, R16, !P0 ;  /* 0x000000100b057207 */ /* 0x000fe40004000000 */
[----:B------:R-:W-:Y:S02]  /*22f0*/  SEL R19, R9, R20, !P1 ;  /* 0x0000001409137207 */ /* 0x000fe40004800000 */
[----:B------:R-:W-:Y:S01]  /*2300*/  SEL R7, R13, R22, !P1 ;  /* 0x000000160d077207 */ /* 0x000fe20004800000 */
[----:B----4-:R-:W-:-:S04]  /*2310*/  IMAD.HI.U32 R20, R17, R2, RZ ;  /* 0x0000000211147227 */ /* 0x010fc800078e00ff */
[----:B------:R-:W-:Y:S01]  /*2320*/  IMAD.HI.U32 R6, R19, R2, RZ ;  /* 0x0000000213067227 */ /* 0x000fe200078e00ff */
[----:B------:R-:W-:-:S04]  /*2330*/  @P3 SHF.R.U32.HI R17, RZ, R3, R20 ;  /* 0x00000003ff113219 */ /* 0x000fc80000011614 */
        /* <DEDUP_REMOVED lines=8> */
[----:B------:R-:W-:-:S04]  /*23c0*/  @!P0 IMAD.HI.U32 R16, R7, R2, RZ ;  /* 0x0000000207108227 */ /* 0x000fc800078e00ff */
[----:B------:R-:W-:Y:S01]  /*23d0*/  IMAD.MOV R2, RZ, RZ, -R6 ;  /* 0x000000ffff027224 */ /* 0x000fe200078e0a06 */
[----:B------:R-:W-:-:S03]  /*23e0*/  @!P0 SHF.R.U32.HI R16, RZ, R3, R16 ;  /* 0x00000003ff108219 */ /* 0x000fc60000011610 */
[----:B------:R-:W-:Y:S01]  /*23f0*/  IMAD R2, R72, R2, R5 ;  /* 0x0000000248027224 */ /* 0x000fe200078e0205 */
[----:B------:R-:W-:Y:S02]  /*2400*/  @!P0 SEL R3, R7, R16, !P3 ;  /* 0x0000001007038207 */ /* 0x000fe40005800000 */
[----:B------:R-:W-:-:S03]  /*2410*/  IADD3 R16, PT, PT, -R5, RZ, RZ ;  /* 0x000000ff05107210 */ /* 0x000fc60007ffe1ff */
[--C-:B------:R-:W-:Y:S02]  /*2420*/  @!P0 IMAD.IADD R6, R6, 0x1, -R3.reuse ;  /* 0x0000000106068824 */ /* 0x100fe400078e0a03 */
[----:B------:R-:W-:Y:S01]  /*2430*/  @!P0 IMAD R3, R2, R19, R3 ;  /* 0x0000001302038224 */ /* 0x000fe200078e0203 */
[----:B------:R-:W-:Y:S01]  /*2440*/  IADD3 R2, PT, PT, -R7, RZ, RZ ;  /* 0x000000ff07027210 */ /* 0x000fe20007ffe1ff */
[----:B------:R-:W-:Y:S02]  /*2450*/  @!P0 IMAD R5, R72, R6, R7 ;  /* 0x0000000648058224 */ /* 0x000fe400078e0207 */
[----:B------:R-:W-:Y:S02]  /*2460*/  IMAD R11, R4, R16, R11 ;  /* 0x00000010040b7224 */ /* 0x000fe400078e020b */
[----:B------:R-:W-:Y:S02]  /*2470*/  @!P0 IMAD.MOV.U32 R7, RZ, RZ, R3 ;  /* 0x000000ffff078224 */ /* 0x000fe400078e0003 */
[----:B------:R-:W-:-:S02]  /*2480*/  IMAD R2, R18, R2, R13 ;  /* 0x0000000212027224 */ /* 0x000fc400078e020d */
[----:B------:R-:W-:Y:S02]  /*2490*/  IMAD R11, R5, R4, R11 ;  /* 0x00000004050b7224 */ /* 0x000fe400078e020b */
[----:B------:R-:W-:Y:S02]  /*24a0*/  IMAD R13, R7, R18, R2 ;  /* 0x00000012070d7224 */ /* 0x000fe400078e0202 */
.L_x_37:
[----:B------:R-:W1:Y:S02]  /*24b0*/  LDCU UR8, c[0x0][0xb30] ;  /* 0x00016600ff0877ac */ /* 0x000e640008000800 */
[----:B-1----:R-:W-:-:S09]  /*24c0*/  UISETP.NE.AND UP0, UPT, UR8, 0x1, UPT ;  /* 0x000000010800788c */ /* 0x002fd2000bf05270 */
[----:B------:R-:W-:Y:S05]  /*24d0*/  BRA.U UP0, `(.L_x_38) ;  /* 0x0000000100407547 */ /* 0x000fea000b800000 */
[----:B------:R-:W1:Y:S08]  /*24e0*/  LDC.64 R4, c[0x0][0xb10] ;  /* 0x0002c400ff047b82 */ /* 0x000e700000000a00 */
[----:B------:R-:W2:Y:S08]  /*24f0*/  LDC.64 R2, c[0x0][0xb18] ;  /* 0x0002c600ff027b82 */ /* 0x000eb00000000a00 */
[----:B------:R-:W3:Y:S08]  /*2500*/  LDC R6, c[0x0][0xb20] ;  /* 0x0002c800ff067b82 */ /* 0x000ef00000000800 */
[----:B------:R-:W4:Y:S01]  /*2510*/  LDC R16, c[0x0][0xb0c] ;  /* 0x0002c300ff107b82 */ /* 0x000f220000000800 */
[----:B-1----:R-:W-:-:S05]  /*2520*/  IMAD.HI.U32 R4, R13, R4, RZ ;  /* 0x000000040d047227 */ /* 0x002fca00078e00ff */
[----:B------:R-:W-:Y:S01]  /*2530*/  SHF.R.U32.HI R4, RZ, R5, R4 ;  /* 0x00000005ff047219 */ /* 0x000fe20000011604 */
[----:B--2---:R-:W-:Y:S01]  /*2540*/  IMAD.HI.U32 R3, R11, R3, RZ ;  /* 0x000000030b037227 */ /* 0x004fe200078e00ff */
[----:B------:R-:W-:-:S04]  /*2550*/  ISETP.NE.AND P0, PT, R2, 0x1, PT ;  /* 0x000000010200780c */ /* 0x000fc80003f05270 */
[----:B---3--:R-:W-:-:S04]  /*2560*/  SHF.R.U32.HI R6, RZ, R6, R3 ;  /* 0x00000006ff067219 */ /* 0x008fc80000011603 */
[----:B------:R-:W-:Y:S02]  /*2570*/  SEL R3, R11, R6, !P0 ;  /* 0x000000060b037207 */ /* 0x000fe40004000000 */
[----:B----4-:R-:W-:-:S04]  /*2580*/  ISETP.NE.AND P1, PT, R16, 0x1, PT ;  /* 0x000000011000780c */ /* 0x010fc80003f25270 */
[----:B------:R-:W-:-:S05]  /*2590*/  SEL R4, R13, R4, !P1 ;  /* 0x000000040d047207 */ /* 0x000fca0004800000 */
[----:B------:R-:W-:Y:S02]  /*25a0*/  IMAD.IADD R5, R3, 0x1, -R4 ;  /* 0x0000000103057824 */ /* 0x000fe400078e0a04 */
[----:B------:R-:W-:Y:S02]  /*25b0*/  IMAD.IADD R3, R4, 0x1, -R3 ;  /* 0x0000000104037824 */ /* 0x000fe400078e0a03 */
[----:B------:R-:W-:Y:S02]  /*25c0*/  IMAD R13, R5, R16, R13 ;  /* 0x00000010050d7224 */ /* 0x000fe400078e020d */
[----:B------:R-:W-:-:S07]  /*25d0*/  IMAD R11, R3, R2, R11 ;  /* 0x00000002030b7224 */ /* 0x000fce00078e020b */
.L_x_38:
[----:B------:R-:W-:Y:S01]  /*25e0*/  VIADD R14, R14, 0x1 ;  /* 0x000000010e0e7836 */ /* 0x000fe20000000000 */
[----:B------:R-:W-:Y:S01]  /*25f0*/  PLOP3.LUT P1, PT, PT, PT, PT, 0x80, 0x8 ;  /* 0x000000000008781c */ /* 0x000fe20003f2f070 */
[----:B------:R-:W-:Y:S02]  /*2600*/  IMAD.IADD R21, R13, 0x1, R156 ;  /* 0x000000010d157824 */ /* 0x000fe400078e029c */
[----:B------:R-:W-:Y:S01]  /*2610*/  IMAD.IADD R20, R11, 0x1, R154 ;  /* 0x000000010b147824 */ /* 0x000fe200078e029a */
[----:B------:R-:W-:-:S04]  /*2620*/  ISETP.NE.AND P0, PT, R14, 0x2, PT ;  /* 0x000000020e00780c */ /* 0x000fc80003f05270 */
[----:B------:R-:W-:Y:S02]  /*2630*/  SEL R3, RZ, 0x1, P0 ;  /* 0x00000001ff037807 */ /* 0x000fe40000000000 */
[----:B------:R-:W-:Y:S02]  /*2640*/  SEL R14, R14, RZ, P0 ;  /* 0x000000ff0e0e7207 */ /* 0x000fe40000000000 */
[----:B------:R-:W-:Y:S01]  /*2650*/  LOP3.LUT R12, R12, R3, RZ, 0x3c, !PT ;  /* 0x000000030c0c7212 */ /* 0x000fe200078e3cff */
[----:B------:R-:W-:Y:S06]  /*2660*/  @P2 BRA `(.L_x_39) ;  /* 0xffffffec00b82947 */ /* 0x000fec000383ffff */
[----:B------:R-:W-:Y:S01]  /*2670*/  UIADD3 UR4, UPT, UPT, UR4, 0x30, URZ ;  /* 0x0000003004047890 */ /* 0x000fe2000fffe0ff */
[----:B------:R-:W-:-:S03]  /*2680*/  SHF.L.U32 R3, R15, 0x1f, RZ ;  /* 0x0000001f0f037819 */ /* 0x000fc600000006ff */
[----:B------:R-:W-:-:S09]  /*2690*/  ULEA UR5, UR6, UR4, 0x3 ;  /* 0x0000000406057291 */ /* 0x000fd2000f8e18ff */
[----:B------:R-:W1:Y:S02]  /*26a0*/  SYNCS.PHASECHK.TRANS64.TRYWAIT P0, [UR5], R3 ;  /* 0x00000003ff0075a7 */ /* 0x000e640008001105 */
[----:B-1----:R-:W-:Y:S05]  /*26b0*/  @!P0 BRA `(.L_x_40) ;  /* 0x0000008800e08947 */ /* 0x002fea0003800000 */
.L_x_140:
[----:B------:R-:W-:-:S04]  /*26c0*/  UIADD3 UR6, UPT, UPT, UR6, 0x1, URZ ;  /* 0x0000000106067890 */ /* 0x000fc8000fffe0ff */
[----:B------:R-:W-:-:S04]  /*26d0*/  UISETP.NE.AND UP0, UPT, UR6, 0x6, UPT ;  /* 0x000000060600788c */ /* 0x000fc8000bf05270 */
[----:B------:R-:W-:Y:S02]  /*26e0*/  USEL UR7, URZ, 0x1, UP0 ;  /* 0x00000001ff077887 */ /* 0x000fe40008000000 */
[----:B------:R-:W-:-:S04]  /*26f0*/  USEL UR6, UR6, URZ, UP0 ;  /* 0x000000ff06067287 */ /* 0x000fc80008000000 */
[----:B------:R-:W-:Y:S01]  /*2700*/  ULEA UR5, UR6, UR4, 0x3 ;  /* 0x0000000406057291 */ /* 0x000fe2000f8e18ff */
[----:B------:R-:W-:-:S04]  /*2710*/  LOP3.LUT R2, R15, UR7, RZ, 0x3c, !PT ;  /* 0x000000070f027c12 */ /* 0x000fc8000f8e3cff */
[----:B-1----:R-:W-:-:S04]  /*2720*/  SHF.L.U32 R3, R2, 0x1f, RZ ;  /* 0x0000001f02037819 */ /* 0x002fc800000006ff */
[----:B------:R-:W1:Y:S02]  /*2730*/  SYNCS.PHASECHK.TRANS64.TRYWAIT P0, [UR5], R3 ;  /* 0x00000003ff0075a7 */ /* 0x000e640008001105 */
[----:B-1----:R-:W-:Y:S05]  /*2740*/  @!P0 BRA `(.L_x_41) ;  /* 0x0000008800d48947 */ /* 0x002fea0003800000 */
.L_x_142:
        /* <DEDUP_REMOVED lines=9> */
.L_x_144:
        /* <DEDUP_REMOVED lines=9> */
.L_x_146:
        /* <DEDUP_REMOVED lines=9> */
.L_x_148:
[----:B------:R-:W-:-:S04]  /*2900*/  UIADD3 UR6, UPT, UPT, UR6, 0x1, URZ ;  /* 0x0000000106067890 */ /* 0x000fc8000fffe0ff */
[----:B------:R-:W-:-:S04]  /*2910*/  UISETP.NE.AND UP0, UPT, UR6, 0x6, UPT ;  /* 0x000000060600788c */ /* 0x000fc8000bf05270 */
[----:B------:R-:W-:Y:S02]  /*2920*/  USEL UR5, URZ, 0x1, UP0 ;  /* 0x00000001ff057887 */ /* 0x000fe40008000000 */
[----:B------:R-:W-:-:S04]  /*2930*/  USEL UR6, UR6, URZ, UP0 ;  /* 0x000000ff06067287 */ /* 0x000fc80008000000 */
[----:B------:R-:W-:Y:S01]  /*2940*/  ULEA UR6, UR6, UR4, 0x3 ;  /* 0x0000000406067291 */ /* 0x000fe2000f8e18ff */
[----:B-1----:R-:W-:-:S04]  /*2950*/  LOP3.LUT R3, R2, UR5, RZ, 0x3c, !PT ;  /* 0x0000000502037c12 */ /* 0x002fc8000f8e3cff */
[----:B------:R-:W-:Y:S01]  /*2960*/  SHF.L.U32 R3, R3, 0x1f, RZ ;  /* 0x0000001f03037819 */ /* 0x000fe200000006ff */
[----:B----4-:R-:W-:-:S07]  /*2970*/  IMAD.U32 R0, RZ, RZ, UR6 ;  /* 0x00000006ff007e24 */ /* 0x010fce000f8e00ff */
.L_x_45:
[----:B-1----:R1:W2:Y:S02]  /*2980*/  SYNCS.PHASECHK.TRANS64.TRYWAIT P0, [R0+URZ], R3 ;  /* 0x00000003000075a7 */ /* 0x0022a400080011ff */
[----:B--2---:R-:W-:Y:S05]  /*2990*/  @!P0 NANOSLEEP.SYNCS 0x989680 ;  /* 0x009896800000895d */ /* 0x004fea0003900000 */
[----:B------:R-:W2:Y:S02]  /*29a0*/  @!P0 SYNCS.PHASECHK.TRANS64 P0, [R0+URZ], R3 ;  /* 0x00000003000085a7 */ /* 0x000ea400080010ff */
[----:B--2---:R-:W-:Y:S05]  /*29b0*/  @P0 EXIT ;  /* 0x000000000000094d */ /* 0x004fea0003800000 */
[----:B------:R-:W-:Y:S05]  /*29c0*/  BRA `(.L_x_45) ;  /* 0xfffffffc00ec7947 */ /* 0x000fea000383ffff */
.L_x_17:
[----:B------:R-:W-:-:S04]  /*29d0*/  UISETP.NE.AND UP1, UPT, UR37, URZ, UPT ;  /* 0x000000ff2500728c */ /* 0x000fc8000bf25270 */
[----:B------:R-:W-:-:S09]  /*29e0*/  UISETP.NE.OR UP1, UPT, UR8, 0x1, UP1 ;  /* 0x000000010800788c */ /* 0x000fd20008f25670 */
[----:B------:R-:W-:Y:S05]  /*29f0*/  BRA.U UP1, `(.L_x_46) ;  /* 0x0000000501487547 */ /* 0x000fea000b800000 */
[----:B------:R-:W-:Y:S01]  /*2a00*/  ISETP.NE.AND P2, PT, R2, RZ, PT ;  /* 0x000000ff0200720c */ /* 0x000fe20003f45270 */
[----:B------:R-:W-:Y:S01]  /*2a10*/  IMAD.MOV.U32 R12, RZ, RZ, 0x1 ;  /* 0x00000001ff0c7424 */ /* 0x000fe200078e00ff */
[----:B------:R-:W-:Y:S02]  /*2a20*/  CS2R R10, SRZ ;  /* 0x00000000000a7805 */ /* 0x000fe4000001ff00 */
[----:B------:R-:W-:Y:S01]  /*2a30*/  CS2R R8, SRZ ;  /* 0x0000000000087805 */ /* 0x000fe2000001ff00 */
[----:B------:R-:W-:Y:S01]  /*2a40*/  UMOV UR4, 0x400 ;  /* 0x0000040000047882 */ /* 0x000fe20000000000 */
[----:B------:R-:W-:Y:S01]  /*2a50*/  UMOV UR6, URZ ;  /* 0x000000ff00067c82 */ /* 0x000fe20008000000 */
[----:B------:R-:W-:-:S12]  /*2a60*/  ULEA UR37, UR37, UR4, 0x18 ;  /* 0x0000000425257291 */ /* 0x000fd8000f8ec0ff */
.L_x_50:
[----:B------:R-:W-:Y:S02]  /*2a70*/  LEA R0, R8, UR37, 0x3 ;  /* 0x0000002508007c11 */ /* 0x000fe4000f8e18ff */
[----:B------:R-:W-:-:S03]  /*2a80*/  SHF.L.U32 R5, R9, 0x1f, RZ ;  /* 0x0000001f09057819 */ /* 0x000fc600000006ff */
[----:B------:R-:W-:Y:S01]  /*2a90*/  VIADD R4, R0, 0x100 ;  /* 0x0000010000047836 */ /* 0x000fe20000000000 */
[----:B------:R-:W1:Y:S02]  /*2aa0*/  SYNCS.PHASECHK.TRANS64.TRYWAIT P0, [R0+URZ+0xf0], R5 ;  /* 0x0000f005000075a7 */ /* 0x000e6400080011ff */
[----:B-1----:R-:W-:Y:S05]  /*2ab0*/  @!P0 BRA `(.L_x_47) ;  /* 0x0000008800588947 */ /* 0x002fea0003800000 */
.L_x_149:
[----:B------:R-:W-:Y:S01]  /*2ac0*/  ULEA UR5, UR6, UR37, 0x3 ;  /* 0x0000002506057291 */ /* 0x000fe2000f8e18ff */
[----:B------:R-:W-:Y:S02]  /*2ad0*/  PRMT R4, RZ, 0x654, R4 ;  /* 0x00000654ff047816 */ /* 0x000fe40000000004 */
[----:B-1----:R-:W-:Y:S01]  /*2ae0*/  SHF.L.U32 R5, R12, 0x1f, RZ ;  /* 0x0000001f0c057819 */ /* 0x002fe200000006ff */
[----:B------:R-:W-:Y:S01]  /*2af0*/  UIADD3 UR4, UPT, UPT, UR5, 0xb0, URZ ;  /* 0x000000b005047890 */ /* 0x000fe2000fffe0ff */
[----:B------:R1:W-:Y:S05]  /*2b00*/  SYNCS.ARRIVE.TRANS64.RED.A1T0 RZ, [R4+URZ], RZ ;  /* 0x000000ff04ff79a7 */ /* 0x0003ea00081004ff */
[----:B------:R-:W-:Y:S01]  /*2b10*/  IMAD.U32 R7, RZ, RZ, UR4 ;  /* 0x00000004ff077e24 */ /* 0x000fe2000f8e00ff */
[----:B------:R-:W2:Y:S04]  /*2b20*/  SYNCS.PHASECHK.TRANS64.TRYWAIT P0, [UR5+0xc0], R5 ;  /* 0x0000c005ff0075a7 */ /* 0x000ea80008001105 */
[----:B------:R-:W-:Y:S01]  /*2b30*/  PRMT R6, R2, 0x654, R7 ;  /* 0x0000065402067816 */ /* 0x000fe20000000007 */
[----:B-1----:R-:W-:Y:S01]  /*2b40*/  @!P2 IMAD.MOV.U32 R4, RZ, RZ, 0x10 ;  /* 0x00000010ff04a424 */ /* 0x002fe200078e00ff */
[----:B--2---:R-:W-:Y:S06]  /*2b50*/  @!P0 BRA `(.L_x_48) ;  /* 0x0000008800448947 */ /* 0x004fec0003800000 */
.L_x_151:
[----:B------:R-:W-:Y:S01]  /*2b60*/  ULEA UR4, UR6, UR37, 0x4 ;  /* 0x0000002506047291 */ /* 0x000fe2000f8e20ff */
[----:B------:R-:W-:Y:S01]  /*2b70*/  SEL R3, R6, R3, !P2 ;  /* 0x0000000306037207 */ /* 0x000fe20005000000 */
[----:B------:R-:W-:Y:S01]  /*2b80*/  UIADD3 UR5, UPT, UPT, UR5, 0xb0, URZ ;  /* 0x000000b005057890 */ /* 0x000fe2000fffe0ff */
[----:B-1----:R-:W-:Y:S01]  /*2b90*/  LEA R0, R11, UR37, 0x3 ;  /* 0x000000250b007c11 */ /* 0x002fe2000f8e18ff */
[----:B------:R-:W-:Y:S01]  /*2ba0*/  UIADD3 UR4, UPT, UPT, UR4, 0x120, URZ ;  /* 0x0000012004047890 */ /* 0x000fe2000fffe0ff */
[----:B------:R-:W-:Y:S01]  /*2bb0*/  SHF.L.U32 R5, R10, 0x1f, RZ ;  /* 0x0000001f0a057819 */ /* 0x000fe200000006ff */
[----:B------:R1:W-:Y:S01]  /*2bc0*/  @!P2 SYNCS.ARRIVE.TRANS64.RED RZ, [R3+URZ], R4 ;  /* 0x0000000403ffa9a7 */ /* 0x0003e200080004ff */
[----:B------:R-:W-:Y:S01]  /*2bd0*/  UIADD3 UR6, UPT, UPT, UR6, 0x1, URZ ;  /* 0x0000000106067890 */ /* 0x000fe2000fffe0ff */
[----:B------:R-:W-:-:S03]  /*2be0*/  VIADD R8, R8, 0x1 ;  /* 0x0000000108087836 */ /* 0x000fc60000000000 */
[----:B------:R-:W-:Y:S02]  /*2bf0*/  UISETP.NE.AND UP0, UPT, UR6, 0x2, UPT ;  /* 0x000000020600788c */ /* 0x000fe4000bf05270 */
[----:B------:R-:W-:Y:S06]  /*2c00*/  UGETNEXTWORKID.BROADCAST [UR4], [UR5] ;  /* 0x00000000040073ca */ /* 0x000fec0008000100 */
[----:B------:R-:W-:Y:S01]  /*2c10*/  USEL UR4, URZ, 0x1, UP0 ;  /* 0x00000001ff047887 */ /* 0x000fe20008000000 */
[----:B------:R-:W-:Y:S01]  /*2c20*/  ISETP.NE.AND P0, PT, R8, 0x2, PT ;  /* 0x000000020800780c */ /* 0x000fe20003f05270 */
[----:B------:R-:W-:Y:S01]  /*2c30*/  USEL UR6, UR6, URZ, UP0 ;  /* 0x000000ff06067287 */ /* 0x000fe20008000000 */
[----:B------:R-:W2:Y:S03]  /*2c40*/  SYNCS.PHASECHK.TRANS64.TRYWAIT P1, [R0+URZ+0xb0], R5 ;  /* 0x0000b005000075a7 */ /* 0x000ea600080211ff */
[----:B------:R-:W-:Y:S01]  /*2c50*/  LOP3.LUT R12, R12, UR4, RZ, 0x3c, !PT ;  /* 0x000000040c0c7c12 */ /* 0x000fe2000f8e3cff */
[----:B-12---:R-:W-:Y:S07]  /*2c60*/  @!P1 BRA `(.L_x_49) ;  /* 0x0000008800189947 */ /* 0x006fee0003800000 */
.L_x_152:
[C---:B------:R-:W-:Y:S01]  /*2c70*/  LEA R4, R11.reuse, UR37, 0x4 ;  /* 0x000000250b047c11 */ /* 0x040fe2000f8e20ff */
[----:B-1----:R-:W-:Y:S01]  /*2c80*/  VIADD R0, R0, 0xc0 ;  /* 0x000000c000007836 */ /* 0x002fe20000000000 */
[----:B------:R-:W-:Y:S01]  /*2c90*/  SEL R8, R8, RZ, P0 ;  /* 0x000000ff08087207 */ /* 0x000fe20000000000 */
[----:B------:R-:W-:-:S03]  /*2ca0*/  VIADD R11, R11, 0x1 ;  /* 0x000000010b0b7836 */ /* 0x000fc60000000000 */
[----:B------:R-:W1:Y:S01]  /*2cb0*/  LDS.128 R4, [R4+0x120] ;  /* 0x0001200004047984 */ /* 0x000e620000000c00 */
[----:B------:R-:W-:Y:S02]  /*2cc0*/  PRMT R0, RZ, 0x654, R0 ;  /* 0x00000654ff007816 */ /* 0x000fe40000000000 */
[C---:B------:R-:W-:Y:S01]  /*2cd0*/  ISETP.NE.AND P1, PT, R11.reuse, 0x2, PT ;  /* 0x000000020b00780c */ /* 0x040fe20003f25270 */
[----:B------:R-:W-:Y:S01]  /*2ce0*/  @!PT LDS RZ, [RZ] ;  /* 0x00000000fffff984 */ /* 0x000fe20000000800 */
[----:B------:R-:W-:Y:S01]  /*2cf0*/  @!PT LDS RZ, [RZ] ;  /* 0x00000000fffff984 */ /* 0x000fe20000000800 */
[----:B------:R-:W-:Y:S01]  /*2d00*/  @!PT LDS RZ, [RZ] ;  /* 0x00000000fffff984 */ /* 0x000fe20000000800 */
[----:B------:R-:W-:Y:S01]  /*2d10*/  @!PT LDS RZ, [RZ] ;  /* 0x00000000fffff984 */ /* 0x000fe20000000800 */
[----:B------:R2:W-:Y:S06]  /*2d20*/  MEMBAR.ALL.CTA ;  /* 0x0000000000007992 */ /* 0x0005ec0000008000 */
[----:B--2---:R-:W2:Y:S01]  /*2d30*/  FENCE.VIEW.ASYNC.S ;  /* 0x00000000000073c6 */ /* 0x004ea20000000000 */
[----:B------:R-:W-:Y:S01]  /*2d40*/  SEL R11, R11, RZ, P1 ;  /* 0x000000ff0b0b7207 */ /* 0x000fe20000800000 */
[----:B--2---:R2:W-:Y:S01]  /*2d50*/  SYNCS.ARRIVE.TRANS64.RED.A1T0 RZ, [R0+URZ], RZ ;  /* 0x000000ff00ff79a7 */ /* 0x0045e200081004ff */
[----:B-1----:R-:W-:-:S02]  /*2d60*/  LOP3.LUT P3, RZ, R6, 0x1, RZ, 0xc0, !PT ;  /* 0x0000000106ff7812 */ /* 0x002fc4000786c0ff */
[----:B------:R-:W-:-:S04]  /*2d70*/  SEL R5, RZ, 0x1, P1 ;  /* 0x00000001ff057807 */ /* 0x000fc80000800000 */
[----:B------:R-:W-:Y:S02]  /*2d80*/  LOP3.LUT R10, R10, R5, RZ, 0x3c, !PT ;  /* 0x000000050a0a7212 */ /* 0x000fe400078e3cff */
[----:B--2---:R-:W-:-:S04]  /*2d90*/  SEL R0, RZ, 0x1, P0 ;  /* 0x00000001ff007807 */ /* 0x004fc80000000000 */
[----:B------:R-:W-:Y:S01]  /*2da0*/  LOP3.LUT R9, R9, R0, RZ, 0x3c, !PT ;  /* 0x0000000009097212 */ /* 0x000fe200078e3cff */
[----:B------:R-:W-:Y:S06]  /*2db0*/  @P3 BRA `(.L_x_50) ;  /* 0xfffffffc002c3947 */ /* 0x000fec000383ffff */
[----:B------:R-:W-:Y:S01]  /*2dc0*/  ULEA UR5, UR6, UR37, 0x3 ;  /* 0x0000002506057291 */ /* 0x000fe2000f8e18ff */
[----:B------:R-:W-:-:S08]  /*2dd0*/  SHF.L.U32 R3, R12, 0x1f, RZ ;  /* 0x0000001f0c037819 */ /* 0x000fd000000006ff */
[----:B------:R-:W1:Y:S02]  /*2de0*/  SYNCS.PHASECHK.TRANS64 P0, [UR5+0xc0], R3 ;  /* 0x0000c003ff0075a7 */ /* 0x000e640008001005 */
[----:B-1----:R-:W-:Y:S05]  /*2df0*/  @P0 BRA `(.L_x_51) ;  /* 0x0000000000080947 */ /* 0x002fea0003800000 */
[----:B------:R-:W1:Y:S02]  /*2e00*/  SYNCS.PHASECHK.TRANS64.TRYWAIT P0, [UR5+0xc0], R3 ;  /* 0x0000c003ff0075a7 */ /* 0x000e640008001105 */
[----:B-1----:R-:W-:Y:S05]  /*2e10*/  @!P0 BRA `(.L_x_52) ;  /* 0x0000008400c08947 */ /* 0x002fea0003800000 */
.L_x_51:
[----:B------:R-:W-:-:S04]  /*2e20*/  UIADD3 UR4, UPT, UPT, UR6, 0x1, URZ ;  /* 0x0000000106047890 */ /* 0x000fc8000fffe0ff */
[----:B------:R-:W-:-:S04]  /*2e30*/  UISETP.NE.AND UP0, UPT, UR4, 0x2, UPT ;  /* 0x000000020400788c */ /* 0x000fc8000bf05270 */
[----:B------:R-:W-:Y:S02]  /*2e40*/  USEL UR7, URZ, 0x1, UP0 ;  /* 0x00000001ff077887 */ /* 0x000fe40008000000 */
[----:B------:R-:W-:-:S04]  /*2e50*/  USEL UR4, UR4, URZ, UP0 ;  /* 0x000000ff04047287 */ /* 0x000fc80008000000 */
[----:B------:R-:W-:Y:S01]  /*2e60*/  ULEA UR4, UR4, UR37, 0x3 ;  /* 0x0000002504047291 */ /* 0x000fe2000f8e18ff */
[----:B-1----:R-:W-:-:S04]  /*2e70*/  LOP3.LUT R3, R12, UR7, RZ, 0x3c, !PT ;  /* 0x000000070c037c12 */ /* 0x002fc8000f8e3cff */
[----:B------:R-:W-:-:S04]  /*2e80*/  SHF.L.U32 R0, R3, 0x1f, RZ ;  /* 0x0000001f03007819 */ /* 0x000fc800000006ff */
[----:B------:R-:W1:Y:S02]  /*2e90*/  SYNCS.PHASECHK.TRANS64 P0, [UR4+0xc0], R0 ;  /* 0x0000c000ff0075a7 */ /* 0x000e640008001004 */
[----:B-1----:R-:W-:Y:S05]  /*2ea0*/  @P0 EXIT ;  /* 0x000000000000094d */ /* 0x002fea0003800000 */
[----:B------:R-:W-:Y:S02]  /*2eb0*/  SHF.L.U32 R3, R3, 0x1f, RZ ;  /* 0x0000001f03037819 */ /* 0x000fe400000006ff */
[----:B------:R-:W-:-:S07]  /*2ec0*/  MOV R0, UR4 ;  /* 0x0000000400007c02 */ /* 0x000fce0008000f00 */
.L_x_53:
[----:B-1----:R1:W2:Y:S02]  /*2ed0*/  SYNCS.PHASECHK.TRANS64.TRYWAIT P0, [R0+URZ+0xc0], R3 ;  /* 0x0000c003000075a7 */ /* 0x0022a400080011ff */
[----:B--2---:R-:W-:Y:S05]  /*2ee0*/  @!P0 NANOSLEEP.SYNCS 0x989680 ;  /* 0x009896800000895d */ /* 0x004fea0003900000 */
[----:B------:R-:W2:Y:S02]  /*2ef0*/  @!P0 SYNCS.PHASECHK.TRANS64 P0, [R0+URZ+0xc0], R3 ;  /* 0x0000c003000085a7 */ /* 0x000ea400080010ff */
[----:B--2---:R-:W-:Y:S05]  /*2f00*/  @P0 EXIT ;  /* 0x000000000000094d */ /* 0x004fea0003800000 */
[----:B------:R-:W-:Y:S05]  /*2f10*/  BRA `(.L_x_53) ;  /* 0xfffffffc00ec7947 */ /* 0x000fea000383ffff */
.L_x_46:
[----:B------:R-:W-:-:S09]  /*2f20*/  UISETP.NE.AND UP1, UPT, UR8, URZ, UPT ;  /* 0x000000ff0800728c */ /* 0x000fd2000bf25270 */
[----:B------:R-:W-:Y:S05]  /*2f30*/  BRA.U UP1, `(.L_x_54) ;  /* 0x0000000d01347547 */ /* 0x000fea000b800000 */
[----:B------:R-:W-:Y:S01]  /*2f40*/  UMOV UR4, 0x40 ;  /* 0x0000004000047882 */ /* 0x000fe20000000000 */
[----:B------:R-:W-:Y:S01]  /*2f50*/  NOP ;  /* 0x0000000000007918 */ /* 0x000fe20000000000 */
[----:B------:R-:W-:Y:S01]  /*2f60*/  ULEA UR4, UR37, UR4, 0x18 ;  /* 0x0000000425047291 */ /* 0x000fe2000f8ec0ff */
[----:B------:R-:W-:Y:S02]  /*2f70*/  UMOV UR5, 0x400 ;  /* 0x0000040000057882 */ /* 0x000fe40000000000 */
[----:B------:R-:W-:-:S06]  /*2f80*/  ULEA UR37, UR37, UR5, 0x18 ;  /* 0x0000000525257291 */ /* 0x000fcc000f8ec0ff */
[----:B------:R-:W1:Y:S02]  /*2f90*/  LDS.U8 R0, [UR4+0x1c] ;  /* 0x00001c04ff007984 */ /* 0x000e640008000000 */
[----:B-1----:R-:W-:-:S13]  /*2fa0*/  ISETP.NE.AND P0, PT, R0, RZ, PT ;  /* 0x000000ff0000720c */ /* 0x002fda0003f05270 */
[----:B------:R-:W-:Y:S05]  /*2fb0*/  @P0 BRA `(.L_x_55) ;  /* 0x0000000000580947 */ /* 0x000fea0003800000 */
[----:B------:R-:W-:-:S13]  /*2fc0*/  ELECT P0, URZ, PT ;  /* 0x0000000000ff782f */ /* 0x000fda0003800000 */
[----:B------:R-:W-:Y:S05]  /*2fd0*/  @!P0 BRA `(.L_x_56) ;  /* 0x0000000000608947 */ /* 0x000fea0003800000 */
[----:B------:R-:W-:Y:S01]  /*2fe0*/  UMOV UR5, 0x10 ;  /* 0x0000001000057882 */ /* 0x000fe20000000000 */
[----:B------:R-:W-:Y:S01]  /*2ff0*/  HFMA2 R0, -RZ, RZ, 0, 5.9604644775390625e-08 ;  /* 0x00000001ff007431 */ /* 0x000fe200000001ff */
[----:B------:R-:W-:-:S03]  /*3000*/  MOV R2, 0xffff ;  /* 0x0000ffff00027802 */ /* 0x000fc60000000f00 */
[----:B------:R-:W-:Y:S04]  /*3010*/  DEPBAR.LE SB1, 0x36 ;  /* 0x00009d800000791a */ /* 0x000fe80000000000 */
[----:B------:R-:W1:Y:S02]  /*3020*/  UTCATOMSWS.FIND_AND_SET.ALIGN UP0, UR5, UR5 ;  /* 0x00000005000575e3 */ /* 0x000e640008000800 */
[----:B-1----:R-:W-:Y:S01]  /*3030*/  MOV R3, UR5 ;  /* 0x0000000500037c02 */ /* 0x002fe20008000f00 */
[----:B------:R-:W-:Y:S06]  /*3040*/  BRA.U UP0, `(.L_x_57) ;  /* 0x0000000100187547 */ /* 0x000fec000b800000 */
.L_x_58:
[----:B------:R-:W-:Y:S05]  /*3050*/  NANOSLEEP 0x64 ;  /* 0x000000640000795d */ /* 0x000fea0003800000 */
[----:B------:R-:W-:-:S05]  /*3060*/  UMOV UR5, 0x10 ;  /* 0x0000001000057882 */ /* 0x000fca0000000000 */
[----:B------:R-:W-:Y:S04]  /*3070*/  DEPBAR.LE SB1, 0x36 ;  /* 0x00009d800000791a */ /* 0x000fe80000000000 */
[----:B------:R-:W1:Y:S02]  /*3080*/  UTCATOMSWS.FIND_AND_SET.ALIGN UP0, UR5, UR5 ;  /* 0x00000005000575e3 */ /* 0x000e640008000800 */
[----:B-1----:R-:W-:Y:S01]  /*3090*/  MOV R3, UR5 ;  /* 0x0000000500037c02 */ /* 0x002fe20008000f00 */
[----:B------:R-:W-:Y:S05]  /*30a0*/  BRA.U !UP0, `(.L_x_58) ;  /* 0xfffffffd08e87547 */ /* 0x000fea000b83ffff */
.L_x_57:
[-C--:B------:R-:W-:Y:S02]  /*30b0*/  SHF.L.U32 R2, R2, R3.reuse, RZ ;  /* 0x0000000302027219 */ /* 0x080fe400000006ff */
[----:B------:R-:W-:Y:S01]  /*30c0*/  SHF.L.U32 R0, R0, R3, RZ ;  /* 0x0000000300007219 */ /* 0x000fe200000006ff */
[----:B------:R-:W-:Y:S02]  /*30d0*/  IMAD.SHL.U32 R3, R3, 0x20, RZ ;  /* 0x0000002003037824 */ /* 0x000fe400078e00ff */
[----:B------:R1:W-:Y:S04]  /*30e0*/  ATOMS.OR RZ, [UR4+0x14], R2 ;  /* 0x00001402ffff798c */ /* 0x0003e8000b000004 */
[----:B------:R1:W-:Y:S04]  /*30f0*/  ATOMS.OR RZ, [UR4+0x18], R0 ;  /* 0x00001800ffff798c */ /* 0x0003e8000b000004 */
[----:B------:R1:W-:Y:S01]  /*3100*/  STS [UR37+0x140], R3 ;  /* 0x00014003ff007988 */ /* 0x0003e20008000825 */
[----:B------:R-:W-:Y:S05]  /*3110*/  BRA `(.L_x_56) ;  /* 0x0000000000107947 */ /* 0x000fea0003800000 */
.L_x_55:
[----:B------:R-:W-:Y:S02]  /*3120*/  MOV R0, 0xffffffff ;  /* 0xffffffff00007802 */ /* 0x000fe40000000f00 */
[----:B------:R-:W-:-:S03]  /*3130*/  MOV R2, 0x3160 ;  /* 0x0000316000027802 */ /* 0x000fc60000000f00 */
[----:B------:R1:W-:Y:S04]  /*3140*/  STS [UR37+0x140], R0 ;  /* 0x00014000ff007988 */ /* 0x0003e80008000825 */
[----:B-1-3-5:R-:W-:Y:S05]  /*3150*/  CALL.REL.NOINC `($__internal_1_$__cuda_sm10x_tcgen05_guardrail_trap_phase_invalid_during_alloc) ;  /* 0x0000008800d87944 */ /* 0x02afea0003c00000 */
.L_x_56:
[----:B------:R-:W-:Y:S05]  /*3160*/  WARPSYNC.ALL ;  /* 0x0000000000007948 */ /* 0x000fea0003800000 */
[----:B------:R-:W2:Y:S01]  /*3170*/  S2UR UR6, SR_CgaCtaId ;  /* 0x00000000000679c3 */ /* 0x000ea20000008800 */
[----:B------:R-:W-:Y:S01]  /*3180*/  UMOV UR4, 0x400 ;  /* 0x0000040000047882 */ /* 0x000fe20000000000 */
[----:B------:R-:W-:-:S06]  /*3190*/  NOP ;  /* 0x0000000000007918 */ /* 0x000fcc0000000000 */
[----:B------:R-:W-:Y:S06]  /*31a0*/  BAR.ARV 0x6, 0xa0 ;  /* 0x0182800000007b1d */ /* 0x000fec0000002000 */
[----:B------:R-:W4:Y:S01]  /*31b0*/  LDCU UR7, c[0x0][0x38c] ;  /* 0x00007180ff0777ac */ /* 0x000f220008000800 */
[----:B------:R-:W-:Y:S01]  /*31c0*/  IMAD.MOV.U32 R11, RZ, RZ, 0x1 ;  /* 0x00000001ff0b7424 */ /* 0x000fe200078e00ff */
[----:B------:R-:W-:Y:S01]  /*31d0*/  CS2R R8, SRZ ;  /* 0x0000000000087805 */ /* 0x000fe2000001ff00 */
[----:B------:R-:W-:Y:S01]  /*31e0*/  IMAD.MOV.U32 R10, RZ, RZ, RZ ;  /* 0x000000ffff0a7224 */ /* 0x000fe200078e00ff */
[----:B------:R-:W-:Y:S01]  /*31f0*/  UMOV UR18, URZ ;  /* 0x000000ff00127c82 */ /* 0x000fe20008000000 */
[----:B------:R-:W-:Y:S01]  /*3200*/  UMOV UR17, URZ ;  /* 0x000000ff00117c82 */ /* 0x000fe20008000000 */
[----:B------:R-:W-:Y:S01]  /*3210*/  UMOV UR22, 0x0 ;  /* 0x0000000000167882 */ /* 0x000fe20000000000 */
[----:B------:R-:W-:Y:S01]  /*3220*/  UMOV UR23, 0x8418010 ;  /* 0x0841801000177882 */ /* 0x000fe20000000000 */
[----:B------:R-:W-:Y:S01]  /*3230*/  UMOV UR20, 0x0 ;  /* 0x0000000000147882 */ /* 0x000fe20000000000 */
[----:B------:R-:W-:Y:S01]  /*3240*/  UMOV UR21, 0x8418010 ;  /* 0x0841801000157882 */ /* 0x000fe20000000000 */
[----:B--2---:R-:W-:Y:S01]  /*3250*/  ULEA UR6, UR6, UR4, 0x18 ;  /* 0x0000000406067291 */ /* 0x004fe2000f8ec0ff */
[----:B------:R-:W2:Y:S03]  /*3260*/  LDCU UR4, c[0x0][0x38c] ;  /* 0x00007180ff0477ac */ /* 0x000ea60008000800 */
[----:B------:R-:W-:-:S02]  /*3270*/  UIADD3 UR11, UPT, UPT, UR6, 0x10800, URZ ;  /* 0x00010800060b7890 */ /* 0x000fc4000fffe0ff */
[----:B----4-:R-:W-:-:S03]  /*3280*/  UIADD3 UR7, UPT, UPT, UR7, 0x1f, URZ ;  /* 0x0000001f07077890 */ /* 0x010fc6000fffe0ff */
[----:B-1----:R-:W1:Y:S01]  /*3290*/  LDS R0, [UR6+0x140] ;  /* 0x00014006ff007984 */ /* 0x002e620008000800 */
[----:B------:R-:W-:Y:S02]  /*32a0*/  UIADD3 UR12, UPT, UPT, UR6, 0x1c800, URZ ;  /* 0x0001c800060c7890 */ /* 0x000fe4000fffe0ff */
[----:B------:R-:W-:Y:S02]  /*32b0*/  USHF.R.S32.HI UR5, URZ, 0x1f, UR7 ;  /* 0x0000001fff057899 */ /* 0x000fe40008011407 */
[----:B------:R-:W-:Y:S02]  /*32c0*/  USHF.R.U32.HI UR11, URZ, 0x4, UR11 ;  /* 0x00000004ff0b7899 */ /* 0x000fe4000801160b */
[----:B------:R-:W-:Y:S02]  /*32d0*/  ULEA.HI UR5, UR5, UR7, URZ, 0x5 ;  /* 0x0000000705057291 */ /* 0x000fe4000f8f28ff */
[----:B------:R-:W-:Y:S02]  /*32e0*/  USHF.R.U32.HI UR12, URZ, 0x4, UR12 ;  /* 0x00000004ff0c7899 */ /* 0x000fe4000801160c */
[----:B------:R-:W-:-:S02]  /*32f0*/  USHF.R.S32.HI UR5, URZ, 0x5, UR5 ;  /* 0x00000005ff057899 */ /* 0x000fc40008011405 */
[----:B------:R-:W-:Y:S02]  /*3300*/  ULOP3.LUT UR11, UR11, 0x3fff, URZ, 0xc0, !UPT ;  /* 0x00003fff0b0b7892 */ /* 0x000fe4000f8ec0ff */
[----:B------:R-:W-:Y:S02]  /*3310*/  UISETP.LT.AND UP0, UPT, UR5, 0x1, UPT ;  /* 0x000000010500788c */ /* 0x000fe4000bf01270 */
[----:B------:R-:W-:Y:S02]  /*3320*/  ULOP3.LUT UR12, UR12, 0x3fff, URZ, 0xc0, !UPT ;  /* 0x00003fff0c0c7892 */ /* 0x000fe4000f8ec0ff */
[----:B------:R-:W-:Y:S02]  /*3330*/  USEL UR10, UR5, 0x1, !UP0 ;  /* 0x00000001050a7887 */ /* 0x000fe4000c000000 */
[----:B------:R-:W-:Y:S02]  /*3340*/  ULOP3.LUT UR11, UR11, 0x1000000, URZ, 0xfc, !UPT ;  /* 0x010000000b0b7892 */ /* 0x000fe4000f8efcff */
[----:B------:R-:W-:-:S02]  /*3350*/  ULOP3.LUT UR12, UR12, 0x1000000, URZ, 0xfc, !UPT ;  /* 0x010000000c0c7892 */ /* 0x000fc4000f8efcff */
[----:B------:R-:W-:Y:S02]  /*3360*/  UIADD3 UR10, UPT, UPT, -UR10, URZ, URZ ;  /* 0x000000ff0a0a7290 */ /* 0x000fe4000fffe1ff */
[----:B--2---:R-:W-:Y:S01]  /*3370*/  UISETP.GE.AND UP3, UPT, UR4, 0x1, UPT ;  /* 0x000000010400788c */ /* 0x004fe2000bf66270 */
[----:B-1----:R-:W-:-:S15]  /*3380*/  R2UR UR19, R0 ;  /* 0x00000000001372ca */ /* 0x002fde00000e0000 */
.L_x_65:
[----:B------:R-:W-:Y:S02]  /*3390*/  LEA R0, R10, UR6, 0x3 ;  /* 0x000000060a007c11 */ /* 0x000fe4000f8e18ff */
[----:B------:R-:W-:Y:S02]  /*33a0*/  SHF.L.U32 R5, R9, 0x1f, RZ ;  /* 0x0000001f09057819 */ /* 0x000fe400000006ff */
[----:B------:R-:W-:Y:S01]  /*33b0*/  PLOP3.LUT P0, PT, PT, PT, UP3, 0x80, 0x8 ;  /* 0x000000000008781c */ /* 0x000fe20003f0f038 */
[----:B------:R-:W-:Y:S01]  /*33c0*/  VIADD R3, R0, 0xc0 ;  /* 0x000000c000037836 */ /* 0x000fe20000000000 */
[----:B-1----:R-:W1:Y:S02]  /*33d0*/  SYNCS.PHASECHK.TRANS64.TRYWAIT P1, [R0+URZ+0xb0], R5 ;  /* 0x0000b005000075a7 */ /* 0x002e6400080211ff */
[----:B-1--4-:R-:W-:Y:S09]  /*33e0*/  @!P1 BRA `(.L_x_59) ;  /* 0x0000008000649947 */ /* 0x012ff20003800000 */
.L_x_154:
[----:B------:R-:W-:Y:S01]  /*33f0*/  LEA R4, R10, UR6, 0x4 ;  /* 0x000000060a047c11 */ /* 0x000fe2000f8e20ff */
[----:B------:R-:W-:Y:S01]  /*3400*/  @UP3 ULEA UR4, UR17, UR6, 0x3 ;  /* 0x0000000611043291 */ /* 0x000fe2000f8e18ff */
[----:B------:R-:W-:Y:S01]  /*3410*/  PLOP3.LUT P2, PT, PT, PT, PT, 0x80, 0x8 ;  /* 0x000000000008781c */ /* 0x000fe20003f4f070 */
[----:B------:R-:W-:Y:S01]  /*3420*/  ULEA UR8, UR18, UR6, 0x3 ;  /* 0x0000000612087291 */ /* 0x000fe2000f8e18ff */
[----:B------:R-:W-:Y:S01]  /*3430*/  PRMT R3, RZ, 0x654, R3 ;  /* 0x00000654ff037816 */ /* 0x000fe20000000003 */
[----:B------:R-:W-:Y:S01]  /*3440*/  ULEA UR9, UR18, UR19, 0x8 ;  /* 0x0000001312097291 */ /* 0x000fe2000f8e40ff */
[----:B-1----:R-:W1:Y:S01]  /*3450*/  LDS.128 R4, [R4+0x120] ;  /* 0x0001200004047984 */ /* 0x002e620000000c00 */
[----:B------:R-:W-:Y:S02]  /*3460*/  @P0 SHF.L.U32 R2, R8, 0x1f, RZ ;  /* 0x0000001f08020819 */ /* 0x000fe400000006ff */
[----:B------:R-:W-:Y:S01]  /*3470*/  SHF.L.U32 R0, R11, 0x1f, RZ ;  /* 0x0000001f0b007819 */ /* 0x000fe200000006ff */
[----:B------:R-:W-:Y:S01]  /*3480*/  @!PT LDS RZ, [RZ] ;  /* 0x00000000fffff984 */ /* 0x000fe20000000800 */
[----:B------:R-:W-:Y:S01]  /*3490*/  @!PT LDS RZ, [RZ] ;  /* 0x00000000fffff984 */ /* 0x000fe20000000800 */
[----:B------:R-:W-:Y:S01]  /*34a0*/  @!PT LDS RZ, [RZ] ;  /* 0x00000000fffff984 */ /* 0x000fe20000000800 */
[----:B------:R-:W-:Y:S01]  /*34b0*/  @!PT LDS RZ, [RZ] ;  /* 0x00000000fffff984 */ /* 0x000fe20000000800 */
[----:B------:R2:W-:Y:S06]  /*34c0*/  MEMBAR.ALL.CTA ;  /* 0x0000000000007992 */ /* 0x0005ec0000008000 */
[----:B--2---:R-:W2:Y:S02]  /*34d0*/  FENCE.VIEW.ASYNC.S ;  /* 0x00000000000073c6 */ /* 0x004ea40000000000 */
[----:B--2---:R2:W-:Y:S01]  /*34e0*/  SYNCS.ARRIVE.TRANS64.RED.A1T0 RZ, [R3+URZ], RZ ;  /* 0x000000ff03ff79a7 */ /* 0x0045e200081004ff */
[----:B------:R2:W4:Y:S01]  /*34f0*/  @P0 SYNCS.PHASECHK.TRANS64.TRYWAIT P2, [UR4], R2 ;  /* 0x00000002ff0005a7 */ /* 0x0005220008041104 */
[----:B-1----:R-:W-:Y:S01]  /*3500*/  LOP3.LUT P1, RZ, R6, 0x1, RZ, 0xc0, !PT ;  /* 0x0000000106ff7812 */ /* 0x002fe2000782c0ff */
[----:B------:R-:W1:Y:S02]  /*3510*/  SYNCS.PHASECHK.TRANS64.TRYWAIT P0, [UR8+0xe0], R0 ;  /* 0x0000e000ff0075a7 */ /* 0x000e640008001108 */
[----:B-12-4-:R-:W-:Y:S10]  /*3520*/  @!P0 BRA `(.L_x_60) ;  /* 0x0000008000288947 */ /* 0x016ff40003800000 */
.L_x_156:
[----:B------:R-:W-:Y:S01]  /*3530*/  IADD3 R10, PT, PT, R10, 0x1, RZ ;  /* 0x000000010a0a7810 */ /* 0x000fe20007ffe0ff */
[----:B------:R-:W-:Y:S06]  /*3540*/  BRA.U !UP3, `(.L_x_61) ;  /* 0x000000010b987547 */ /* 0x000fec000b800000 */
[----:B------:R-:W-:Y:S01]  /*3550*/  UPLOP3.LUT UP4, UPT, UPT, UPT, UPT, 0x40, 0x4 ;  /* 0x000000000004789c */ /* 0x000fe20003f8e870 */
[----:B------:R-:W-:Y:S01]  /*3560*/  UMOV UR16, UR10 ;  /* 0x0000000a00107c82 */ /* 0x000fe20008000000 */
[----:B------:R-:W-:Y:S01]  /*3570*/  UMOV UR15, UR5 ;  /* 0x00000005000f7c82 */ /* 0x000fe20008000000 */
[----:B------:R-:W-:-:S08]  /*3580*/  UMOV UR14, UR17 ;  /* 0x00000011000e7c82 */ /* 0x000fd00008000000 */
.L_x_64:
[----:B------:R-:W-:Y:S02]  /*3590*/  UIADD3 UR16, UPT, UPT, UR16, 0x1, URZ ;  /* 0x0000000110107890 */ /* 0x000fe4000fffe0ff */
[----:B--2---:R-:W-:Y:S02]  /*35a0*/  ULEA UR7, UR14, UR6, 0x3 ;  /* 0x000000060e077291 */ /* 0x004fe4000f8e18ff */
[----:B------:R-:W-:Y:S01]  /*35b0*/  UISETP.NE.AND UP0, UPT, UR16, URZ, UPT ;  /* 0x000000ff1000728c */ /* 0x000fe2000bf05270 */
[----:B----4-:R-:W-:Y:S10]  /*35c0*/  @P2 BRA `(.L_x_62) ;  /* 0x00000000000c2947 */ /* 0x010ff40003800000 */
[----:B-1----:R-:W-:Y:S04]  /*35d0*/  SHF.L.U32 R3, R8, 0x1f, RZ ;  /* 0x0000001f08037819 */ /* 0x002fe800000006ff */
[----:B------:R-:W1:Y:S02]  /*35e0*/  SYNCS.PHASECHK.TRANS64.TRYWAIT P0, [UR7], R3 ;  /* 0x00000003ff0075a7 */ /* 0x000e640008001107 */
[----:B-1----:R-:W-:Y:S05]  /*35f0*/  @!P0 BRA `(.L_x_63) ;  /* 0x00000080000c8947 */ /* 0x002fea0003800000 */
.L_x_62:
[----:B------:R-:W-:Y:S01]  /*3600*/  UISETP.NE.AND UP1, UPT, UR15, 0x1, UPT ;  /* 0x000000010f00788c */ /* 0x000fe2000bf25270 */
[----:B------:R-:W-:Y:S01]  /*3610*/  PLOP3.LUT P2, PT, PT, PT, PT, 0x80, 0x8 ;  /* 0x000000000008781c */ /* 0x000fe20003f4f070 */
[----:B------:R-:W-:Y:S02]  /*3620*/  UIADD3 UR17, UPT, UPT, UR14, 0x1, URZ ;  /* 0x000000010e117890 */ /* 0x000fe4000fffe0ff */
[----:B------:R-:W-:Y:S02]  /*3630*/  ULEA UR24, UR14, UR12, 0xa ;  /* 0x0000000c0e187291 */ /* 0x000fe4000f8e50ff */
[----:B------:R-:W-:Y:S01]  /*3640*/  UISETP.NE.AND UP2, UPT, UR17, 0x6, UPT ;  /* 0x000000061100788c */ /* 0x000fe2000bf45270 */
[----:B------:R-:W-:Y:S01]  /*3650*/  PLOP3.LUT P0, PT, PT, PT, UP1, 0x80, 0x8 ;  /* 0x000000000008781c */ /* 0x000fe20003f0f018 */
[----:B------:R-:W-:Y:S02]  /*3660*/  ULEA UR26, UR14, UR11, 0x9 ;  /* 0x0000000b0e1a7291 */ /* 0x000fe4000f8e48ff */
[----:B------:R-:W-:Y:S02]  /*3670*/  USEL UR13, URZ, 0x1, UP2 ;  /* 0x00000001ff0d7887 */ /* 0x000fe40009000000 */
[----:B------:R-:W-:Y:S02]  /*3680*/  USEL UR17, UR17, URZ, UP2 ;  /* 0x000000ff11117287 */ /* 0x000fe40009000000 */
[----:B------:R-:W-:Y:S02]  /*3690*/  UIADD3 UR30, UPT, UPT, UR24, 0x80, URZ ;  /* 0x00000080181e7890 */ /* 0x000fe4000fffe0ff */
[----:B------:R-:W-:Y:S01]  /*36a0*/  @UP1 ULEA UR4, UR17, UR6, 0x3 ;  /* 0x0000000611041291 */ /* 0x000fe2000f8e18ff */
[----:B------:R-:W-:Y:S01]  /*36b0*/  LOP3.LUT R8, R8, UR13, RZ, 0x3c, !PT ;  /* 0x0000000d08087c12 */ /* 0x000fe2000f8e3cff */
[----:B------:R-:W-:Y:S02]  /*36c0*/  UIADD3 UR28, UPT, UPT, UR26, 0x80, URZ ;  /* 0x000000801a1c7890 */ /* 0x000fe4000fffe0ff */
[----:B------:R-:W-:Y:S01]  /*36d0*/  UIADD3 UR7, UPT, UPT, UR7, 0x30, URZ ;  /* 0x0000003007077890 */ /* 0x000fe2000fffe0ff */
[----:B-1----:R-:W-:Y:S01]  /*36e0*/  @P0 SHF.L.U32 R0, R8, 0x1f, RZ ;  /* 0x0000001f08000819 */ /* 0x002fe200000006ff */
[----:B------:R-:W-:Y:S01]  /*36f0*/  UMOV UR25, 0x40004040 ;  /* 0x4000404000197882 */ /* 0x000fe20000000000 */
[----:B------:R-:W-:Y:S01]  /*3700*/  UMOV UR27, 0x40004040 ;  /* 0x40004040001b7882 */ /* 0x000fe20000000000 */
[----:B------:R-:W-:Y:S01]  /*3710*/  UMOV UR31, 0x40004040 ;  /* 0x40004040001f7882 */ /* 0x000fe20000000000 */
[----:B------:R2:W4:Y:S01]  /*3720*/  @P0 SYNCS.PHASECHK.TRANS64.TRYWAIT P2, [UR4], R0 ;  /* 0x00000000ff0005a7 */ /* 0x0005220008041104 */
[----:B------:R-:W-:Y:S01]  /*3730*/  UIADD3 UR15, UPT, UPT, UR15, -0x1, URZ ;  /* 0xffffffff0f0f7890 */ /* 0x000fe2000fffe0ff */
[----:B------:R2:W-:Y:S01]  /*3740*/  UTCHMMA gdesc[UR26], gdesc[UR24], tmem[UR9], tmem[UR22], idesc[UR23], UP4 ;  /* 0x00ff16181a0075ea */ /* 0x0005e2000a000009 */
[----:B------:R-:W-:Y:S01]  /*3750*/  UPLOP3.LUT UP4, UPT, UPT, UPT, UPT, 0x80, 0x8 ;  /* 0x000000000008789c */ /* 0x000fe20003f8f070 */
[----:B------:R-:W-:Y:S01]  /*3760*/  UMOV UR29, 0x40004040 ;  /* 0x40004040001d7882 */ /* 0x000fe20000000000 */
[----:B------:R-:W-:Y:S01]  /*3770*/  UMOV UR14, UR17 ;  /* 0x00000011000e7c82 */ /* 0x000fe20008000000 */
[----:B------:R2:W-:Y:S01]  /*3780*/  UTCHMMA gdesc[UR28], gdesc[UR30], tmem[UR9], tmem[UR20], idesc[UR21], UPT ;  /* 0x00ff141e1c0075ea */ /* 0x0005e2000b800009 */
[----:B------:R2:W-:Y:S01]  /*3790*/  UTCBAR [UR7], URZ ;  /* 0x000000ff070073e9 */ /* 0x0005e200080000ff */
[----:B------:R-:W-:Y:S06]  /*37a0*/  BRA.U UP0, `(.L_x_64) ;  /* 0xfffffffd00787547 */ /* 0x000fec000b83ffff */
.L_x_61:
[----:B------:R-:W-:Y:S01]  /*37b0*/  UIADD3 UR18, UPT, UPT, UR18, 0x1, URZ ;  /* 0x0000000112127890 */ /* 0x000fe2000fffe0ff */
[C---:B------:R-:W-:Y:S01]  /*37c0*/  ISETP.NE.AND P0, PT, R10.reuse, 0x2, PT ;  /* 0x000000020a00780c */ /* 0x040fe20003f05270 */
[----:B------:R-:W-:Y:S02]  /*37d0*/  UIADD3 UR8, UPT, UPT, UR8, 0xd0, URZ ;  /* 0x000000d008087890 */ /* 0x000fe4000fffe0ff */
[----:B------:R-:W-:Y:S01]  /*37e0*/  UISETP.NE.AND UP0, UPT, UR18, 0x2, UPT ;  /* 0x000000021200788c */ /* 0x000fe2000bf05270 */
[----:B-12---:R-:W-:Y:S02]  /*37f0*/  SEL R0, RZ, 0x1, P0 ;  /* 0x00000001ff007807 */ /* 0x006fe40000000000 */
[----:B------:R-:W-:Y:S01]  /*3800*/  SEL R10, R10, RZ, P0 ;  /* 0x000000ff0a0a7207 */ /* 0x000fe20000000000 */
[----:B------:R-:W-:Y:S01]  /*3810*/  USEL UR4, URZ, 0x1, UP0 ;  /* 0x00000001ff047887 */ /* 0x000fe20008000000 */
[----:B------:R-:W-:Y:S01]  /*3820*/  LOP3.LUT R9, R9, R0, RZ, 0x3c, !PT ;  /* 0x0000000009097212 */ /* 0x000fe200078e3cff */
[----:B------:R-:W-:Y:S01]  /*3830*/  USEL UR18, UR18, URZ, UP0 ;  /* 0x000000ff12127287 */ /* 0x000fe20008000000 */
[----:B------:R1:W-:Y:S03]  /*3840*/  UTCBAR [UR8], URZ ;  /* 0x000000ff080073e9 */ /* 0x0003e600080000ff */
[----:B------:R-:W-:Y:S01]  /*3850*/  LOP3.LUT R11, R11, UR4, RZ, 0x3c, !PT ;  /* 0x000000040b0b7c12 */ /* 0x000fe2000f8e3cff */
[----:B------:R-:W-:Y:S07]  /*3860*/  @P1 BRA `(.L_x_65) ;  /* 0xfffffff800c81947 */ /* 0x000fee000383ffff */
[----:B------:R-:W2:Y:S01]  /*3870*/  S2UR UR4, SR_CgaCtaId ;  /* 0x00000000000479c3 */ /* 0x000ea20000008800 */
[----:B------:R-:W-:Y:S01]  /*3880*/  ELECT P0, URZ, PT ;  /* 0x0000000000ff782f */ /* 0x000fe20003800000 */
[----:B------:R-:W-:Y:S01]  /*3890*/  IMAD.MOV.U32 R0, RZ, RZ, 0x1 ;  /* 0x00000001ff007424 */ /* 0x000fe200078e00ff */
[----:B------:R-:W-:Y:S01]  /*38a0*/  UIADD3 UR6, UPT, UPT, UR6, 0xe0, URZ ;  /* 0x000000e006067890 */ /* 0x000fe2000fffe0ff */
[----:B------:R-:W-:Y:S01]  /*38b0*/  SHF.L.U32 R3, R11, 0x1f, RZ ;  /* 0x0000001f0b037819 */ /* 0x000fe200000006ff */
[----:B------:R-:W-:-:S03]  /*38c0*/  UMOV UR5, 0x40 ;  /* 0x0000004000057882 */ /* 0x000fc60000000000 */
[----:B------:R-:W-:Y:S01]  /*38d0*/  UVIRTCOUNT.DEALLOC.SMPOOL 0x80 ;  /* 0x000000800000784c */ /* 0x000fe20000000000 */
[----:B--2---:R-:W-:Y:S02]  /*38e0*/  ULEA UR4, UR4, UR5, 0x18 ;  /* 0x0000000504047291 */ /* 0x004fe4000f8ec0ff */
[----:B------:R-:W-:-:S07]  /*38f0*/  ULEA UR5, UR18, UR6, 0x3 ;  /* 0x0000000612057291 */ /* 0x000fce000f8e18ff */
[----:B------:R2:W-:Y:S02]  /*3900*/  @P0 STS.U8 [UR4+0x1c], R0 ;  /* 0x00001c00ff000988 */ /* 0x0005e40008000004 */
[----:B------:R-:W3:Y:S02]  /*3910*/  SYNCS.PHASECHK.TRANS64.TRYWAIT P0, [UR5], R3 ;  /* 0x00000003ff0075a7 */ /* 0x000ee40008001105 */
[----:B--23--:R-:W-:Y:S05]  /*3920*/  @!P0 BRA `(.L_x_66) ;  /* 0x0000007c00588947 */ /* 0x00cfea0003800000 */
.L_x_159:
[----:B------:R-:W-:-:S04]  /*3930*/  UIADD3 UR7, UPT, UPT, UR18, 0x1, URZ ;  /* 0x0000000112077890 */ /* 0x000fc8000fffe0ff */
[----:B------:R-:W-:-:S04]  /*3940*/  UISETP.NE.AND UP0, UPT, UR7, 0x2, UPT ;  /* 0x000000020700788c */ /* 0x000fc8000bf05270 */
[----:B------:R-:W-:Y:S02]  /*3950*/  USEL UR5, URZ, 0x1, UP0 ;  /* 0x00000001ff057887 */ /* 0x000fe40008000000 */
[----:B------:R-:W-:-:S04]  /*3960*/  USEL UR7, UR7, URZ, UP0 ;  /* 0x000000ff07077287 */ /* 0x000fc80008000000 */
[----:B------:R-:W-:Y:S01]  /*3970*/  ULEA UR7, UR7, UR6, 0x3 ;  /* 0x0000000607077291 */ /* 0x000fe2000f8e18ff */
[----:B--2---:R-:W-:-:S04]  /*3980*/  LOP3.LUT R3, R11, UR5, RZ, 0x3c, !PT ;  /* 0x000000050b037c12 */ /* 0x004fc8000f8e3cff */
[----:B------:R-:W-:-:S04]  /*3990*/  SHF.L.U32 R3, R3, 0x1f, RZ ;  /* 0x0000001f03037819 */ /* 0x000fc800000006ff */
[----:B------:R-:W2:Y:S02]  /*39a0*/  SYNCS.PHASECHK.TRANS64.TRYWAIT P0, [UR7], R3 ;  /* 0x00000003ff0075a7 */ /* 0x000ea40008001107 */
[----:B--2---:R-:W-:Y:S05]  /*39b0*/  @!P0 BRA `(.L_x_67) ;  /* 0x0000007c004c8947 */ /* 0x004fea0003800000 */
.L_x_161:
[----:B------:R-:W-:Y:S01]  /*39c0*/  NOP ;  /* 0x0000000000007918 */ /* 0x000fe20000000000 */
[----:B--2---:R-:W2:Y:S01]  /*39d0*/  LDS R0, [UR4+0x14] ;  /* 0x00001404ff007984 */ /* 0x004ea20008000800 */
[----:B------:R-:W-:Y:S01]  /*39e0*/  ULOP3.LUT UR6, UR19, 0xffff, URZ, 0xc0, !UPT ;  /* 0x0000ffff13067892 */ /* 0x000fe2000f8ec0ff */
[----:B-1----:R-:W-:Y:S01]  /*39f0*/  UMOV UR8, 0xffff ;  /* 0x0000ffff00087882 */ /* 0x002fe20000000000 */
[----:B------:R-:W-:Y:S02]  /*3a00*/  UMOV UR5, 0x1 ;  /* 0x0000000100057882 */ /* 0x000fe40000000000 */
[----:B------:R-:W-:-:S04]  /*3a10*/  USHF.R.U32.HI UR6, URZ, 0x5, UR6 ;  /* 0x00000005ff067899 */ /* 0x000fc80008011606 */
[----:B------:R-:W-:Y:S02]  /*3a20*/  USHF.L.U32 UR8, UR8, UR6, URZ ;  /* 0x0000000608087299 */ /* 0x000fe400080006ff */
[----:B------:R-:W-:-:S04]  /*3a30*/  USHF.L.U32 UR5, UR5, UR6, URZ ;  /* 0x0000000605057299 */ /* 0x000fc800080006ff */
[----:B--2---:R-:W-:-:S04]  /*3a40*/  LOP3.LUT R0, R0, UR8, RZ, 0xc0, !PT ;  /* 0x0000000800007c12 */ /* 0x004fc8000f8ec0ff */
[----:B------:R-:W-:-:S13]  /*3a50*/  ISETP.NE.AND P0, PT, R0, UR8, PT ;  /* 0x0000000800007c0c */ /* 0x000fda000bf05270 */
[----:B------:R-:W-:Y:S05]  /*3a60*/  @P0 BRA `(.L_x_68) ;  /* 0x0000000000580947 */ /* 0x000fea0003800000 */
[----:B------:R-:W1:Y:S02]  /*3a70*/  LDS R0, [UR4+0x18] ;  /* 0x00001804ff007984 */ /* 0x000e640008000800 */
[----:B-1----:R-:W-:-:S04]  /*3a80*/  LOP3.LUT R0, R0, UR5, RZ, 0xc0, !PT ;  /* 0x0000000500007c12 */ /* 0x002fc8000f8ec0ff */
[----:B------:R-:W-:-:S13]  /*3a90*/  ISETP.NE.AND P0, PT, R0, UR5, PT ;  /* 0x0000000500007c0c */ /* 0x000fda000bf05270 */
[----:B------:R-:W-:Y:S05]  /*3aa0*/  @P0 BRA `(.L_x_69) ;  /* 0x00000000003c0947 */ /* 0x000fea0003800000 */
[----:B------:R-:W1:Y:S01]  /*3ab0*/  S2R R2, SR_LANEID ;  /* 0x0000000000027919 */ /* 0x000e620000000000 */
[----:B------:R-:W-:Y:S01]  /*3ac0*/  ULOP3.LUT UR8, URZ, UR8, URZ, 0x33, !UPT ;  /* 0x00000008ff087292 */ /* 0x000fe2000f8e33ff */
[----:B------:R-:W-:Y:S01]  /*3ad0*/  LOP3.LUT R4, RZ, UR5, RZ, 0x33, !PT ;  /* 0x00000005ff047c12 */ /* 0x000fe2000f8e33ff */
[----:B------:R-:W-:Y:S02]  /*3ae0*/  VOTEU.ANY UR7, UPT, PT ;  /* 0x0000000000077886 */ /* 0x000fe400038e0100 */
[----:B------:R-:W-:Y:S01]  /*3af0*/  UFLO.U32 UR7, UR7 ;  /* 0x00000007000772bd */ /* 0x000fe200080e0000 */
[----:B------:R-:W2:Y:S01]  /*3b00*/  REDUX UR5, R4 ;  /* 0x00000000040573c4 */ /* 0x000ea20000000000 */
[----:B------:R-:W-:-:S06]  /*3b10*/  IMAD.U32 R0, RZ, RZ, UR8 ;  /* 0x00000008ff007e24 */ /* 0x000fcc000f8e00ff */
[----:B------:R3:W-:Y:S01]  /*3b20*/  UTCATOMSWS.AND URZ, UR8 ;  /* 0x0000000800ff79e3 */ /* 0x0007e20008000000 */
[----:B------:R-:W4:Y:S01]  /*3b30*/  REDUX UR6, R0 ;  /* 0x00000000000673c4 */ /* 0x000f220000000000 */
[----:B-1----:R-:W-:Y:S01]  /*3b40*/  ISETP.EQ.U32.AND P0, PT, R2, UR7, PT ;  /* 0x0000000702007c0c */ /* 0x002fe2000bf02070 */
[----:B--2---:R-:W-:Y:S01]  /*3b50*/  IMAD.U32 R2, RZ, RZ, UR5 ;  /* 0x00000005ff027e24 */ /* 0x004fe2000f8e00ff */
[----:B----4-:R-:W-:-:S11]  /*3b60*/  MOV R3, UR6 ;  /* 0x0000000600037c02 */ /* 0x010fd60008000f00 */
[----:B------:R3:W-:Y:S04]  /*3b70*/  @P0 ATOMS.AND RZ, [UR4+0x14], R3 ;  /* 0x00001403ffff098c */ /* 0x0007e8000a800004 */
[----:B------:R3:W-:Y:S01]  /*3b80*/  @P0 ATOMS.AND RZ, [UR4+0x18], R2 ;  /* 0x00001802ffff098c */ /* 0x0007e2000a800004 */
[----:B------:R-:W-:Y:S05]  /*3b90*/  BRA `(.L_x_70) ;  /* 0x0000000000147947 */ /* 0x000fea0003800000 */
.L_x_69:
[----:B------:R-:W-:Y:S02]  /*3ba0*/  MOV R2, 0x3bc0 ;  /* 0x00003bc000027802 */ /* 0x000fe40000000f00 */
[----:B----45:R-:W-:Y:S05]  /*3bb0*/  CALL.REL.NOINC `($__internal_0_$__cuda_sm10x_tcgen05_guardrail_trap_col_being_dealloced_not_returned_by_alloc) ;  /* 0x0000008000347944 */ /* 0x030fea0003c00000 */
[----:B------:R-:W-:Y:S05]  /*3bc0*/  BRA `(.L_x_70) ;  /* 0x0000000000087947 */ /* 0x000fea0003800000 */
.L_x_68:
[----:B------:R-:W-:Y:S02]  /*3bd0*/  MOV R2, 0x3bf0 ;  /* 0x00003bf000027802 */ /* 0x000fe40000000f00 */
[----:B----45:R-:W-:Y:S05]  /*3be0*/  CALL.REL.NOINC `($__internal_2_$__cuda_sm10x_tcgen05_guardrail_trap_unallocated_columns_being_dealloced) ;  /* 0x0000008000407944 */ /* 0x030fea0003c00000 */
.L_x_70:
[----:B------:R-:W-:Y:S01]  /*3bf0*/  NOP ;  /* 0x0000000000007918 */ /* 0x000fe20000000000 */
[----:B---3--:R-:W-:Y:S05]  /*3c00*/  EXIT ;  /* 0x000000000000794d */ /* 0x008fea0003800000 */
.L_x_54:
[----:B------:R-:W-:-:S09]  /*3c10*/  UISETP.NE.OR UP2, UPT, UR8, 0x3, !UP2 ;  /* 0x000000030800788c */ /* 0x000fd2000d745670 */
[----:B------:R-:W-:Y:S05]  /*3c20*/  BRA.U UP2, `(.L_x_71) ;  /* 0x0000001102187547 */ /* 0x000fea000b800000 */
[----:B------:R-:W1:Y:S01]  /*3c30*/  LDC R0, c[0x0][0xb30] ;  /* 0x0002cc00ff007b82 */ /* 0x000e620000000800 */
[----:B------:R-:W2:Y:S01]  /*3c40*/  LDCU.64 UR8, c[0x0][0x888] ;  /* 0x00011100ff0877ac */ /* 0x000ea20008000a00 */
[----:B------:R-:W-:Y:S02]  /*3c50*/  HFMA2 R29, -RZ, RZ, 0, 0 ;  /* 0x00000000ff1d7431 */ /* 0x000fe400000001ff */
[----:B------:R-:W-:Y:S01]  /*3c60*/  IMAD.MOV.U32 R31, RZ, RZ, 0x1 ;  /* 0x00000001ff1f7424 */ /* 0x000fe200078e00ff */
[----:B------:R-:W-:Y:S01]  /*3c70*/  MOV R23, 0x4000 ;  /* 0x0000400000177802 */ /* 0x000fe20000000f00 */
[----:B------:R-:W4:Y:S01]  /*3c80*/  LDCU.64 UR4, c[0x0][0x890] ;  /* 0x00011200ff0477ac */ /* 0x000f220008000a00 */
[----:B------:R-:W-:Y:S01]  /*3c90*/  IMAD.MOV.U32 R30, RZ, RZ, RZ ;  /* 0x000000ffff1e7224 */ /* 0x000fe200078e00ff */
[----:B------:R-:W3:Y:S01]  /*3ca0*/  LDC R19, c[0x0][0x370] ;  /* 0x0000dc00ff137b82 */ /* 0x000ee20000000800 */
[----:B------:R-:W-:Y:S01]  /*3cb0*/  UMOV UR7, 0x400 ;  /* 0x0000040000077882 */ /* 0x000fe20000000000 */
[----:B------:R-:W-:-:S02]  /*3cc0*/  UPLOP3.LUT UP1, UPT, UPT, UPT, UPT, 0x40, 0x4 ;  /* 0x000000000004789c */ /* 0x000fc40003f2e870 */
[----:B------:R-:W-:-:S04]  /*3cd0*/  ULEA UR7, UR37, UR7, 0x18 ;  /* 0x0000000725077291 */ /* 0x000fc8000f8ec0ff */
[----:B------:R-:W3:Y:S01]  /*3ce0*/  LDC R2, c[0x0][0xb0c] ;  /* 0x0002c300ff027b82 */ /* 0x000ee20000000800 */
[----:B------:R-:W-:Y:S02]  /*3cf0*/  UIADD3 UR13, UPT, UPT, UR7, 0x78, URZ ;  /* 0x00000078070d7890 */ /* 0x000fe4000fffe0ff */
[----:B--2---:R-:W-:Y:S02]  /*3d00*/  UISETP.NE.U32.AND UP2, UPT, UR8, URZ, UPT ;  /* 0x000000ff0800728c */ /* 0x004fe4000bf45070 */
[----:B------:R-:W-:Y:S02]  /*3d10*/  UIADD3 UR33, UPT, UPT, UR7, 0x60, URZ ;  /* 0x0000006007217890 */ /* 0x000fe4000fffe0ff */
[----:B----4-:R-:W-:Y:S01]  /*3d20*/  UISETP.NE.U32.AND UP3, UPT, UR4, URZ, UPT ;  /* 0x000000ff0400728c */ /* 0x010fe2000bf65070 */
[----:B------:R-:W2:Y:S01]  /*3d30*/  LDC R18, c[0x0][0xb20] ;  /* 0x0002c800ff127b82 */ /* 0x000ea20000000800 */
[----:B-1----:R-:W-:Y:S01]  /*3d40*/  ISETP.NE.AND P1, PT, R0, 0x1, PT ;  /* 0x000000010000780c */ /* 0x002fe20003f25270 */
[----:B------:R-:W-:-:S02]  /*3d50*/  UISETP.NE.AND.EX UP2, UPT, UR9, URZ, UPT, UP2 ;  /* 0x000000ff0900728c */ /* 0x000fc4000bf45320 */
[----:B------:R-:W-:Y:S02]  /*3d60*/  UIADD3 UR25, UPT, UPT, UR7, 0x68, URZ ;  /* 0x0000006807197890 */ /* 0x000fe4000fffe0ff */
[----:B------:R-:W-:Y:S02]  /*3d70*/  UIADD3 UR17, UPT, UPT, UR7, 0x70, URZ ;  /* 0x0000007007117890 */ /* 0x000fe4000fffe0ff */
[----:B------:R-:W1:Y:S01]  /*3d80*/  LDC.64 R32, c[0x0][0x348] ;  /* 0x0000d200ff207b82 */ /* 0x000e620000000a00 */
[----:B------:R-:W-:Y:S02]  /*3d90*/  UPRMT UR13, UR37, 0x654, UR13 ;  /* 0x00000654250d7896 */ /* 0x000fe4000800000d */
[----:B------:R-:W-:-:S05]  /*3da0*/  UISETP.NE.AND.EX UP3, UPT, UR5, URZ, UPT, UP3 ;  /* 0x000000ff0500728c */ /* 0x000fca000bf65330 */
[----:B------:R-:W4:Y:S08]  /*3db0*/  LDC.64 R16, c[0x0][0xb10] ;  /* 0x0002c400ff107b82 */ /* 0x000f300000000a00 */
[----:B------:R-:W1:Y:S08]  /*3dc0*/  LDC.64 R6, c[0x0][0xb18] ;  /* 0x0002c600ff067b82 */ /* 0x000e700000000a00 */
[----:B------:R-:W1:Y:S08]  /*3dd0*/  LDC.64 R4, c[0x0][0xb28] ;  /* 0x0002ca00ff047b82 */ /* 0x000e700000000a00 */
[----:B--23--:R-:W1:Y:S02]  /*3de0*/  LDC R22, c[0x0][0x374] ;  /* 0x0000dd00ff167b82 */ /* 0x00ce640000000800 */
.L_x_82:
[C---:B------:R-:W-:Y:S02]  /*3df0*/  LEA R0, R30.reuse, UR7, 0x3 ;  /* 0x000000071e007c11 */ /* 0x040fe4000f8e18ff */
[----:B------:R-:W-:Y:S02]  /*3e00*/  SHF.L.U32 R3, R29, 0x1f, RZ ;  /* 0x0000001f1d037819 */ /* 0x000fe400000006ff */
[----:B------:R-:W-:Y:S02]  /*3e10*/  LEA R24, R30, UR7, 0x4 ;  /* 0x000000071e187c11 */ /* 0x000fe4000f8e20ff */
[----:B--2---:R-:W2:Y:S02]  /*3e20*/  SYNCS.PHASECHK.TRANS64.TRYWAIT P0, [R0+URZ+0xb0], R3 ;  /* 0x0000b003000075a7 */ /* 0x004ea400080011ff */
[----:B--2---:R-:W-:Y:S05]  /*3e30*/  @!P0 BRA `(.L_x_72) ;  /* 0x0000007800448947 */ /* 0x004fea0003800000 */
.L_x_162:
[----:B------:R-:W-:Y:S01]  /*3e40*/  ISETP.GE.AND P0, PT, R72, 0x1, PT ;  /* 0x000000014800780c */ /* 0x000fe20003f06270 */
[----:B------:R-:W3:Y:S01]  /*3e50*/  LDS.128 R24, [R24+0x120] ;  /* 0x0001200018187984 */ /* 0x000ee20000000c00 */
[----:B--2---:R-:W-:Y:S01]  /*3e60*/  VIADD R0, R0, 0xc0 ;  /* 0x000000c000007836 */ /* 0x004fe20000000000 */
[----:B------:R-:W-:Y:S01]  /*3e70*/  @!PT LDS RZ, [RZ] ;  /* 0x00000000fffff984 */ /* 0x000fe20000000800 */
[----:B------:R-:W-:Y:S01]  /*3e80*/  @!PT LDS RZ, [RZ] ;  /* 0x00000000fffff984 */ /* 0x000fe20000000800 */
[----:B------:R-:W-:Y:S01]  /*3e90*/  @!PT LDS RZ, [RZ] ;  /* 0x00000000fffff984 */ /* 0x000fe20000000800 */
[----:B------:R-:W-:Y:S01]  /*3ea0*/  @!PT LDS RZ, [RZ] ;  /* 0x00000000fffff984 */ /* 0x000fe20000000800 */
[----:B------:R2:W-:Y:S06]  /*3eb0*/  MEMBAR.ALL.CTA ;  /* 0x0000000000007992 */ /* 0x0005ec0000008000 */
[----:B--2---:R-:W2:Y:S01]  /*3ec0*/  FENCE.VIEW.ASYNC.S ;  /* 0x00000000000073c6 */ /* 0x004ea20000000000 */
[----:B------:R-:W-:Y:S04]  /*3ed0*/  PRMT R0, RZ, 0x654, R0 ;  /* 0x00000654ff007816 */ /* 0x000fe80000000000 */
[----:B--2---:R2:W-:Y:S01]  /*3ee0*/  SYNCS.ARRIVE.TRANS64.RED.A1T0 RZ, [R0+URZ], RZ ;  /* 0x000000ff00ff79a7 */ /* 0x0045e200081004ff */
[----:B---3--:R-:W-:Y:S11]  /*3ef0*/  LOP3.LUT P3, RZ, R26, 0x1, RZ, 0xc0, !PT ;  /* 0x000000011aff7812 */ /* 0x008ff6000786c0ff */
[----:B------:R-:W-:Y:S02]  /*3f00*/  @!UPT UIADD3 URZ, UPT, UPT, URZ, URZ, URZ ;  /* 0x000000fffffff290 */ /* 0x000fe4000fffe0ff */
[----:B------:R-:W-:Y:S02]  /*3f10*/  @P3 MOV R13, R24 ;  /* 0x00000018000d3202 */ /* 0x000fe40000000f00 */
[----:B------:R-:W-:Y:S01]  /*3f20*/  @P3 LOP3.LUT R8, R25, 0xffff, RZ, 0xc0, !PT ;  /* 0x0000ffff19083812 */ /* 0x000fe200078ec0ff */
[----:B--2---:R-:W-:Y:S06]  /*3f30*/  @!P0 BRA `(.L_x_73) ;  /* 0x0000000000a48947 */ /* 0x004fec0003800000 */
[----:B-1----:R-:W-:Y:S01]  /*3f40*/  IMAD.HI.U32 R35, R22, R7, RZ ;  /* 0x0000000716237227 */ /* 0x002fe200078e00ff */
[----:B------:R-:W-:Y:S02]  /*3f50*/  ISETP.NE.AND P0, PT, R6, 0x1, PT ;  /* 0x000000010600780c */ /* 0x000fe40003f05270 */
[----:B------:R-:W-:Y:S01]  /*3f60*/  ISETP.NE.AND P2, PT, R72, 0x1, PT ;  /* 0x000000014800780c */ /* 0x000fe20003f45270 */
[----:B----4-:R-:W-:Y:S01]  /*3f70*/  IMAD.HI.U32 R34, R19, R16, RZ ;  /* 0x0000001013227227 */ /* 0x010fe200078e00ff */
[----:B------:R-:W-:Y:S02]  /*3f80*/  SHF.R.U32.HI R35, RZ, R18, R35 ;  /* 0x00000012ff237219 */ /* 0x000fe40000011623 */
[----:B------:R-:W-:Y:S01]  /*3f90*/  ISETP.NE.AND P4, PT, R2, 0x1, PT ;  /* 0x000000010200780c */ /* 0x000fe20003f85270 */
[----:B------:R-:W-:Y:S01]  /*3fa0*/  IMAD.HI.U32 R36, R13, R16, RZ ;  /* 0x000000100d247227 */ /* 0x000fe200078e00ff */
[----:B------:R-:W-:Y:S02]  /*3fb0*/  SHF.R.U32.HI R34, RZ, R17, R34 ;  /* 0x00000011ff227219 */ /* 0x000fe40000011622 */
[----:B------:R-:W-:Y:S01]  /*3fc0*/  SEL R3, R22, R35, !P0 ;  /* 0x0000002316037207 */ /* 0x000fe20004000000 */
[C---:B------:R-:W-:Y:S01]  /*3fd0*/  IMAD.HI.U32 R35, R8.reuse, R7, RZ ;  /* 0x0000000708237227 */ /* 0x040fe200078e00ff */
[----:B------:R-:W-:Y:S02]  /*3fe0*/  SEL R11, R19, R34, !P4 ;  /* 0x00000022130b7207 */ /* 0x000fe40006000000 */
[----:B------:R-:W-:Y:S01]  /*3ff0*/  SHF.R.U32.HI R36, RZ, R17, R36 ;  /* 0x00000011ff247219 */ /* 0x000fe20000011624 */
[----:B------:R-:W-:Y:S01]  /*4000*/  IMAD.HI.U32 R38, R3, R4, RZ ;  /* 0x0000000403267227 */ /* 0x000fe200078e00ff */
[----:B------:R-:W-:Y:S03]  /*4010*/  SHF.R.U32.HI R35, RZ, R18, R35 ;  /* 0x00000012ff237219 */ /* 0x000fe60000011623 */
[----:B------:R-:W-:Y:S01]  /*4020*/  IMAD.HI.U32 R34, R11, R4, RZ ;  /* 0x000000040b227227 */ /* 0x000fe200078e00ff */
[----:B------:R-:W-:Y:S02]  /*4030*/  @P2 SHF.R.U32.HI R3, RZ, R5, R38 ;  /* 0x00000005ff032219 */ /* 0x000fe40000011626 */
[----:B------:R-:W-:Y:S02]  /*4040*/  SEL R9, R8, R35, !P0 ;  /* 0x0000002308097207 */ /* 0x000fe40004000000 */
[----:B------:R-:W-:Y:S01]  /*4050*/  @P2 SHF.R.U32.HI R11, RZ, R5, R34 ;  /* 0x00000005ff0b2219 */ /* 0x000fe20000011622 */
[C---:B------:R-:W-:Y:S01]  /*4060*/  IMAD R10, R72.reuse, R3, RZ ;  /* 0x00000003480a7224 */ /* 0x040fe200078e02ff */
[----:B------:R-:W-:Y:S01]  /*4070*/  SEL R3, R13, R36, !P4 ;  /* 0x000000240d037207 */ /* 0x000fe20006000000 */
[C---:B------:R-:W-:Y:S03]  /*4080*/  IMAD.HI.U32 R14, R9.reuse, R4, RZ ;  /* 0x00000004090e7227 */ /* 0x040fe600078e00ff */
[----:B------:R-:W-:Y:S01]  /*4090*/  ISETP.GE.AND P0, PT, R9, R10, PT ;  /* 0x0000000a0900720c */ /* 0x000fe20003f06270 */
[C---:B------:R-:W-:Y:S01]  /*40a0*/  IMAD R12, R72.reuse, R11, RZ ;  /* 0x0000000b480c7224 */ /* 0x040fe200078e02ff */
[-C--:B------:R-:W-:Y:S04]  /*40b0*/  SHF.R.U32.HI R14, RZ, R5.reuse, R14 ;  /* 0x00000005ff0e7219 */ /* 0x080fe8000001160e */
[----:B------:R-:W-:Y:S02]  /*40c0*/  ISETP.GE.OR P0, PT, R3, R12, P0 ;  /* 0x0000000c0300720c */ /* 0x000fe40000706670 */
[----:B------:R-:W-:Y:S05]  /*40d0*/  SEL R15, R9, R14, !P2 ;  /* 0x0000000e090f7207 */ /* 0x000fea0005000000 */
[----:B------:R-:W-:Y:S04]  /*40e0*/  IMAD.MOV R14, RZ, RZ, -R15 ;  /* 0x000000ffff0e7224 */ /* 0x000fe800078e0a0f */
[----:B------:R-:W-:Y:S02]  /*40f0*/  IMAD R14, R72, R14, R9 ;  /* 0x0000000e480e7224 */ /* 0x000fe400078e0209 */
[C---:B------:R-:W-:Y:S05]  /*4100*/  @!P0 IMAD.HI.U32 R10, R3.reuse, R4, RZ ;  /* 0x00000004030a8227 */ /* 0x040fea00078e00ff */
[----:B------:R-:W-:Y:S04]  /*4110*/  @!P0 SHF.R.U32.HI R10, RZ, R5, R10 ;  /* 0x00000005ff0a8219 */ /* 0x000fe8000001160a */
[----:B------:R-:W-:Y:S01]  /*4120*/  @!P0 SEL R0, R3, R10, !P2 ;  /* 0x0000000a03008207 */ /* 0x000fe20005000000 */
[----:B------:R-:W-:Y:S03]  /*4130*/  IMAD.MOV R10, RZ, RZ, -R3 ;  /* 0x000000ffff0a7224 */ /* 0x000fe600078e0a03 */
[----:B------:R-:W-:Y:S01]  /*4140*/  @!P0 IADD3 R15, PT, PT, R15, -R0, RZ ;  /* 0x800000000f0f8210 */ /* 0x000fe20007ffe0ff */
[----:B------:R-:W-:Y:S01]  /*4150*/  @!P0 IMAD R0, R11, R14, R0 ;  /* 0x0000000e0b008224 */ /* 0x000fe200078e0200 */
[----:B------:R-:W-:Y:S01]  /*4160*/  IADD3 R11, PT, PT, -R9, RZ, RZ ;  /* 0x000000ff090b7210 */ /* 0x000fe20007ffe1ff */
[----:B------:R-:W-:Y:S02]  /*4170*/  IMAD R13, R2, R10, R13 ;  /* 0x0000000a020d7224 */ /* 0x000fe400078e020d */
[----:B------:R-:W-:Y:S02]  /*4180*/  @!P0 IMAD R9, R15, R72, R3 ;  /* 0x000000480f098224 */ /* 0x000fe400078e0203 */
[----:B------:R-:W-:Y:S02]  /*4190*/  @!P0 IMAD.MOV.U32 R3, RZ, RZ, R0 ;  /* 0x000000ffff038224 */ /* 0x000fe400078e0000 */
[----:B------:R-:W-:Y:S02]  /*41a0*/  IMAD R8, R6, R11, R8 ;  /* 0x0000000b06087224 */ /* 0x000fe400078e0208 */
[----:B------:R-:W-:Y:S02]  /*41b0*/  IMAD R13, R3, R2, R13 ;  /* 0x00000002030d7224 */ /* 0x000fe400078e020d */
[----:B------:R-:W-:Y:S02]  /*41c0*/  IMAD R8, R9, R6, R8 ;  /* 0x0000000609087224 */ /* 0x000fe400078e0208 */
.L_x_73:
[----:B------:R-:W-:Y:S05]  /*41d0*/  BRA.U UP1, `(.L_x_74) ;  /* 0x0000000101107547 */ /* 0x000fea000b800000 */
[----:B------:R-:W-:Y:S04]  /*41e0*/  MOV R0, UR6 ;  /* 0x0000000600007c02 */ /* 0x000fe80008000f00 */
[----:B------:R-:W-:Y:S04]  /*41f0*/  SHF.L.U32 R3, R0, 0x1f, RZ ;  /* 0x0000001f00037819 */ /* 0x000fe800000006ff */
[----:B------:R-:W2:Y:S02]  /*4200*/  SYNCS.PHASECHK.TRANS64.TRYWAIT P0, [UR7+0xa8], R3 ;  /* 0x0000a803ff0075a7 */ /* 0x000ea40008001107 */
[----:B--2---:R-:W-:Y:S05]  /*4210*/  @!P0 BRA `(.L_x_75) ;  /* 0x0000007400608947 */ /* 0x004fea0003800000 */
.L_x_74:
[----:B------:R-:W-:Y:S02]  /*4220*/  R2UR UR35, R21 ;  /* 0x00000000152372ca */ /* 0x000fe400000e0000 */
[----:B------:R-:W-:Y:S02]  /*4230*/  R2UR UR34, R20 ;  /* 0x00000000142272ca */ /* 0x000fe400000e0000 */
[----:B------:R-:W-:Y:S02]  /*4240*/  ISETP.NE.U32.AND P2, PT, RZ, UR4, PT ;  /* 0x00000004ff007c0c */ /* 0x000fe4000bf45070 */
[----:B------:R-:W-:Y:S02]  /*4250*/  SHF.L.U32 R12, R31, 0x1f, RZ ;  /* 0x0000001f1f0c7819 */ /* 0x000fe400000006ff */
[----:B------:R-:W-:Y:S05]  /*4260*/  ISETP.NE.AND.EX P2, PT, RZ, UR5, PT, P2 ;  /* 0x00000005ff007c0c */ /* 0x000fea000bf45320 */
[----:B------:R-:W-:Y:S02]  /*4270*/  USHF.L.U32 UR35, UR35, 0x7, URZ ;  /* 0x0000000723237899 */ /* 0x000fe400080006ff */
[----:B------:R-:W-:Y:S01]  /*4280*/  USHF.L.U32 UR34, UR34, 0x8, URZ ;  /* 0x0000000822227899 */ /* 0x000fe200080006ff */
[----:B------:R-:W-:Y:S11]  /*4290*/  BRA.U !UP3, `(.L_x_76) ;  /* 0x000000010b347547 */ /* 0x000ff6000b800000 */
[----:B------:R-:W-:Y:S01]  /*42a0*/  UPLOP3.LUT UP0, UPT, UPT, UPT, UP2, 0x80, 0x8 ;  /* 0x000000000008789c */ /* 0x000fe20003f0f020 */
[----:B--2---:R-:W-:Y:S02]  /*42b0*/  HFMA2 R0, -RZ, RZ, 0, 5.9604644775390625e-08 ;  /* 0x00000001ff007431 */ /* 0x004fe400000001ff */
[----:B------:R-:W-:Y:S03]  /*42c0*/  IMAD.MOV.U32 R155, RZ, RZ, 0x1 ;  /* 0x00000001ff9b7424 */ /* 0x000fe600078e00ff */
[----:B------:R-:W-:Y:S05]  /*42d0*/  PLOP3.LUT P0, PT, PT, PT, UP0, 0x80, 0x8 ;  /* 0x000000000008781c */ /* 0x000fea0003f0f008 */
[----:B------:R-:W2:Y:S01]  /*42e0*/  @UP0 LDCU.64 UR10, c[0x0][0x888] ;  /* 0x00011100ff0a07ac */ /* 0x000ea20008000a00 */
[----:B------:R-:W-:Y:S07]  /*42f0*/  @UP0 UIMAD UR8, UR52, UR4, URZ ;  /* 0x00000004340802a4 */ /* 0x000fee000f8e02ff */
[----:B------:R-:W-:Y:S01]  /*4300*/  @!P0 PRMT R155, R0, 0x7610, R155 ;  /* 0x00007610009b8816 */ /* 0x000fe2000000009b */
[----:B--2---:R-:W-:Y:S03]  /*4310*/  @UP0 UIMAD.WIDE UR10, UR8, 0x4, UR10 ;  /* 0x00000004080a08a5 */ /* 0x004fe6000f8e020a */
[----:B------:R-:W2:Y:S03]  /*4320*/  @!UP0 LDCU UR8, c[0x0][0x880] ;  /* 0x00011000ff0887ac */ /* 0x000ea60008000800 */
[----:B------:R-:W-:Y:S01]  /*4330*/  IMAD.U32 R10, RZ, RZ, UR10 ;  /* 0x0000000aff0a7e24 */ /* 0x000fe2000f8e00ff */
[----:B------:R-:W-:Y:S05]  /*4340*/  MOV R11, UR11 ;  /* 0x0000000b000b7c02 */ /* 0x000fea0008000f00 */
[----:B-----5:R3:W5:Y:S02]  /*4350*/  @P0 LDG.E R81, desc[UR46][R10.64] ;  /* 0x0000002e0a510981 */ /* 0x020764000c1e1900 */
[----:B--23--:R-:W-:Y:S07]  /*4360*/  @!P0 IMAD.U32 R81, RZ, RZ, UR8 ;  /* 0x00000008ff518e24 */ /* 0x00cfee000f8e00ff */
.L_x_76:
[----:B-----5:R-:W-:Y:S01]  /*4370*/  @!P2 FSETP.EQ.AND P0, PT, R81, RZ, PT ;  /* 0x000000ff5100a20b */ /* 0x020fe20003f02000 */
[----:B------:R-:W-:Y:S01]  /*4380*/  @!UPT UIADD3 URZ, UPT, UPT, URZ, URZ, URZ ;  /* 0x000000fffffff290 */ /* 0x000fe2000fffe0ff */
[----:B------:R-:W-:Y:S11]  /*4390*/  @!P2 BRA `(.L_x_77) ;  /* 0x000000000014a947 */ /* 0x000ff60003800000 */
[----:B------:R-:W-:Y:S02]  /*43a0*/  LOP3.LUT P2, RZ, R155, 0xff, RZ, 0xc0, !PT ;  /* 0x000000ff9bff7812 */ /* 0x000fe4000784c0ff */
[----:B------:R-:W-:Y:S04]  /*43b0*/  PLOP3.LUT P0, PT, PT, PT, UP0, 0x80, 0x8 ;  /* 0x000000000008781c */ /* 0x000fe80003f0f008 */
[----:B------:R-:W-:Y:S07]  /*43c0*/  PLOP3.LUT P0, PT, P0, PT, PT, 0x8, 0x80 ;  /* 0x000000000080781c */ /* 0x000fee000070e170 */
[----:B------:R-:W-:Y:S11]  /*43d0*/  @P2 FSETP.EQ.AND P0, PT, R81, RZ, PT ;  /* 0x000000ff5100220b */ /* 0x000ff60003f02000 */
[----:B------:R-:W-:Y:S02]  /*43e0*/  @!UPT UIADD3 URZ, UPT, UPT, URZ, URZ, URZ ;  /* 0x000000fffffff290 */ /* 0x000fe4000fffe0ff */
.L_x_77:
[----:B------:R-:W3:Y:S01]  /*43f0*/  SYNCS.PHASECHK.TRANS64.TRYWAIT P2, [UR7+0x80], R12 ;  /* 0x0000800cff0075a7 */ /* 0x000ee20008041107 */
[----:B------:R-:W-:Y:S04]  /*4400*/  ELECT P4, URZ, PT ;  /* 0x0000000000ff782f */ /* 0x000fe80003880000 */
[----:B------:R-:W-:Y:S11]  /*4410*/  PLOP3.LUT P4, PT, P0, P4, PT, 0xf2, 0x2f ;  /* 0x00000000002f781c */ /* 0x000ff60000789e72 */
[----:B------:R-:W-:Y:S02]  /*4420*/  @!UPT UIADD3 URZ, UPT, UPT, URZ, URZ, URZ ;  /* 0x000000fffffff290 */ /* 0x000fe4000fffe0ff */
[----:B-1----:R-:W-:Y:S05]  /*4430*/  @!P4 IADD3 R9, P0, PT, R32, 0x580, RZ ;  /* 0x000005802009c810 */ /* 0x002fea0007f1e0ff */
[----:B--2---:R-:W-:Y:S01]  /*4440*/  @!P4 IMAD.X R0, RZ, RZ, R33, P0 ;  /* 0x000000ffff00c224 */ /* 0x004fe200000e0621 */
[----:B---3--:R-:W-:Y:S07]  /*4450*/  @!P2 BRA `(.L_x_78) ;  /* 0x0000007000e8a947 */ /* 0x008fee0003800000 */
.L_x_165:
[----:B------:R-:W-:Y:S01]  /*4460*/  @!P4 R2UR UR8, R0 ;  /* 0x000000000008c2ca */ /* 0x000fe200000e0000 */
[----:B------:R-:W-:Y:S01]  /*4470*/  VOTEU.ALL UP1, P4 ;  /* 0x0000000000ff7886 */ /* 0x000fe20002020000 */
[----:B------:R-:W-:Y:S01]  /*4480*/  @!P4 R2UR UR9, R9 ;  /* 0x000000000909c2ca */ /* 0x000fe200000e0000 */
[----:B------:R-:W-:Y:S01]  /*4490*/  @!P4 IMAD.MOV.U32 R0, RZ, RZ, 0x4000 ;  /* 0x00004000ff00c424 */ /* 0x000fe200078e00ff */
[----:B------:R-:W-:Y:S01]  /*44a0*/  UMOV UR10, 0x0 ;  /* 0x00000000000a7882 */ /* 0x000fe20000000000 */
[----:B------:R-:W-:Y:S01]  /*44b0*/  UMOV UR11, 0x10000000 ;  /* 0x10000000000b7882 */ /* 0x000fe20000000000 */
[----:B------:R-:W-:Y:S01]  /*44c0*/  @!UP1 UIADD3 UR32, UPT, UPT, UR7, 0x400, URZ ;  /* 0x0000040007209890 */ /* 0x000fe2000fffe0ff */
[----:B------:R-:W-:Y:S01]  /*44d0*/  @!P4 IADD3 R9, P0, PT, R32, 0x580, RZ ;  /* 0x000005802009c810 */ /* 0x000fe20007f1e0ff */
[----:B------:R-:W-:Y:S01]  /*44e0*/  VOTEU.ALL UP1, P4 ;  /* 0x0000000000ff7886 */ /* 0x000fe20002020000 */
[----:B------:R-:W-:Y:S04]  /*44f0*/  UMOV UR36, UR52 ;  /* 0x0000003400247c82 */ /* 0x000fe80008000000 */
[----:B------:R-:W-:Y:S01]  /*4500*/  IMAD.U32 R11, RZ, RZ, UR8 ;  /* 0x00000008ff0b7e24 */ /* 0x000fe2000f8e00ff */
[----:B------:R-:W-:Y:S01]  /*4510*/  UPRMT UR8, UR37, 0x654, UR33 ;  /* 0x0000065425087896 */ /* 0x000fe20008000021 */
[----:B------:R-:W-:Y:S03]  /*4520*/  IMAD.U32 R10, RZ, RZ, UR9 ;  /* 0x00000009ff0a7e24 */ /* 0x000fe6000f8e00ff */
[----:B------:R-:W-:Y:S02]  /*4530*/  @!P4 R2UR UR15, R11 ;  /* 0x000000000b0fc2ca */ /* 0x000fe400000e0000 */
[----:B------:R-:W-:Y:S11]  /*4540*/  @!P4 R2UR UR14, R10 ;  /* 0x000000000a0ec2ca */ /* 0x000ff600000e0000 */
[----:B------:R-:W-:Y:S02]  /*4550*/  @!UPT UIADD3 URZ, UPT, UPT, URZ, URZ, URZ ;  /* 0x000000fffffff290 */ /* 0x000fe4000fffe0ff */
[----:B------:R2:W-:Y:S01]  /*4560*/  @!UP1 UTMALDG.3D [UR32], [UR14], desc[UR10] ;  /* 0x00000a200e0095b4 */ /* 0x0005e20008011000 */
[----:B------:R3:W-:Y:S01]  /*4570*/  @!P4 SYNCS.ARRIVE.TRANS64.RED.A0TR RZ, [UR7+0x60], R0 ;  /* 0x00006000ffffc9a7 */ /* 0x0007e20008300407 */
[----:B------:R-:W-:Y:S01]  /*4580*/  SYNCS.ARRIVE.TRANS64.RED.A1T0 RZ, [UR8], RZ ;  /* 0x000000ffffff79a7 */ /* 0x000fe20008100408 */
[----:B---3--:R-:W-:Y:S01]  /*4590*/  @!P4 IMAD.X R0, RZ, RZ, R33, P0 ;  /* 0x000000ffff00c224 */ /* 0x008fe200000e0621 */
[----:B------:R-:W3:Y:S02]  /*45a0*/  SYNCS.PHASECHK.TRANS64.TRYWAIT P2, [UR7+0x88], R12 ;  /* 0x0000880cff0075a7 */ /* 0x000ee40008041107 */
[----:B--23--:R-:W-:Y:S05]  /*45b0*/  @!P2 BRA `(.L_x_79) ;  /* 0x0000007000a8a947 */ /* 0x00cfea0003800000 */
.L_x_167:
        /* <DEDUP_REMOVED lines=8> */
[----:B------:R-:W-:Y:S01]  /*4640*/  @!UP1 UIADD3 UR24, UPT, UPT, UR7, 0x4400, URZ ;  /* 0x0000440007189890 */ /* 0x000fe2000fffe0ff */
[----:B------:R-:W-:Y:S01]  /*4650*/  VOTEU.ALL UP1, P4 ;  /* 0x0000000000ff7886 */ /* 0x000fe20002020000 */
[----:B------:R-:W-:Y:S01]  /*4660*/  UMOV UR27, UR35 ;  /* 0x00000023001b7c82 */ /* 0x000fe20008000000 */
[----:B------:R-:W-:Y:S02]  /*4670*/  UMOV UR28, UR52 ;  /* 0x00000034001c7c82 */ /* 0x000fe40008000000 */
[----:B------:R-:W-:Y:S01]  /*4680*/  IMAD.U32 R11, RZ, RZ, UR8 ;  /* 0x00000008ff0b7e24 */ /* 0x000fe2000f8e00ff */
[----:B------:R-:W-:Y:S01]  /*4690*/  UPRMT UR8, UR37, 0x654, UR25 ;  /* 0x0000065425087896 */ /* 0x000fe20008000019 */
[----:B------:R-:W-:Y:S02]  /*46a0*/  IMAD.U32 R10, RZ, RZ, UR9 ;  /* 0x00000009ff0a7e24 */ /* 0x000fe4000f8e00ff */
[----:B------:R-:W-:Y:S01]  /*46b0*/  @!P4 IMAD.X R20, RZ, RZ, R33, P0 ;  /* 0x000000ffff14c224 */ /* 0x000fe200000e0621 */
[----:B------:R-:W-:Y:S02]  /*46c0*/  @!P4 R2UR UR15, R11 ;  /* 0x000000000b0fc2ca */ /* 0x000fe400000e0000 */
[----:B------:R-:W-:Y:S11]  /*46d0*/  @!P4 R2UR UR14, R10 ;  /* 0x000000000a0ec2ca */ /* 0x000ff600000e0000 */
[----:B------:R-:W-:Y:S02]  /*46e0*/  @!UPT UIADD3 URZ, UPT, UPT, URZ, URZ, URZ ;  /* 0x000000fffffff290 */ /* 0x000fe4000fffe0ff */
[----:B------:R2:W-:Y:S01]  /*46f0*/  @!UP1 UTMALDG.3D [UR24], [UR14], desc[UR10] ;  /* 0x00000a180e0095b4 */ /* 0x0005e20008011000 */
[----:B------:R2:W-:Y:S01]  /*4700*/  @!P4 SYNCS.ARRIVE.TRANS64.RED.A0TR RZ, [UR7+0x68], R0 ;  /* 0x00006800ffffc9a7 */ /* 0x0005e20008300407 */
[----:B------:R-:W-:Y:S01]  /*4710*/  SYNCS.ARRIVE.TRANS64.RED.A1T0 RZ, [UR8], RZ ;  /* 0x000000ffffff79a7 */ /* 0x000fe20008100408 */
[----:B------:R-:W3:Y:S02]  /*4720*/  SYNCS.PHASECHK.TRANS64.TRYWAIT P2, [UR7+0x90], R12 ;  /* 0x0000900cff0075a7 */ /* 0x000ee40008041107 */
[----:B--23--:R-:W-:Y:S05]  /*4730*/  @!P2 BRA `(.L_x_80) ;  /* 0x000000700060a947 */ /* 0x00cfea0003800000 */
.L_x_169:
[----:B------:R-:W2:Y:S01]  /*4740*/  LDC.64 R14, c[0x0][0xb10] ;  /* 0x0002c400ff0e7b82 */ /* 0x000ea20000000a00 */
[----:B------:R-:W-:Y:S01]  /*4750*/  @!P4 R2UR UR8, R20 ;  /* 0x000000001408c2ca */ /* 0x000fe200000e0000 */
[----:B------:R-:W-:Y:S01]  /*4760*/  VOTEU.ALL UP1, P4 ;  /* 0x0000000000ff7886 */ /* 0x000fe20002020000 */
[----:B------:R-:W-:Y:S01]  /*4770*/  @!P4 R2UR UR9, R21 ;  /* 0x000000001509c2ca */ /* 0x000fe200000e0000 */
[----:B------:R-:W-:Y:S01]  /*4780*/  UMOV UR10, 0x0 ;  /* 0x00000000000a7882 */ /* 0x000fe20000000000 */
[----:B------:R-:W-:Y:S03]  /*4790*/  UMOV UR11, 0x10000000 ;  /* 0x10000000000b7882 */ /* 0x000fe60000000000 */
[----:B------:R-:W3:Y:S01]  /*47a0*/  LDC.64 R10, c[0x0][0xb18] ;  /* 0x0002c600ff0a7b82 */ /* 0x000ee20000000a00 */
[----:B------:R-:W-:Y:S01]  /*47b0*/  @!UP1 UIADD3 UR18, UPT, UPT, UR34, 0x80, URZ ;  /* 0x0000008022129890 */ /* 0x000fe2000fffe0ff */
[----:B------:R-:W-:Y:S01]  /*47c0*/  @P3 SHF.R.U32.HI R28, RZ, 0x10, R25 ;  /* 0x00000010ff1c3819 */ /* 0x000fe20000011619 */
[----:B------:R-:W-:Y:S01]  /*47d0*/  @!UP1 UIADD3 UR16, UPT, UPT, UR7, 0x8400, URZ ;  /* 0x0000840007109890 */ /* 0x000fe2000fffe0ff */
[----:B------:R-:W-:Y:S01]  /*47e0*/  VIADD R30, R30, 0x1 ;  /* 0x000000011e1e7836 */ /* 0x000fe20000000000 */
[----:B------:R-:W-:Y:S03]  /*47f0*/  VOTEU.ALL UP1, P4 ;  /* 0x0000000000ff7886 */ /* 0x000fe60002020000 */
[----:B------:R-:W5:Y:S01]  /*4800*/  @!P1 LDC R0, c[0x0][0xb20] ;  /* 0x0002c800ff009b82 */ /* 0x000f620000000800 */
[----:B------:R-:W-:Y:S01]  /*4810*/  UMOV UR19, UR35 ;  /* 0x0000002300137c82 */ /* 0x000fe20008000000 */
[----:B------:R-:W-:Y:S01]  /*4820*/  IMAD.U32 R21, RZ, RZ, UR8 ;  /* 0x00000008ff157e24 */ /* 0x000fe2000f8e00ff */
[----:B------:R-:W-:Y:S05]  /*4830*/  UMOV UR20, UR52 ;  /* 0x0000003400147c82 */ /* 0x000fea0008000000 */
[----:B-1----:R-:W1:Y:S01]  /*4840*/  @!P1 LDC R3, c[0x0][0xb0c] ;  /* 0x0002c300ff039b82 */ /* 0x002e620000000800 */
[----:B------:R-:W-:Y:S01]  /*4850*/  IMAD.U32 R20, RZ, RZ, UR9 ;  /* 0x00000009ff147e24 */ /* 0x000fe2000f8e00ff */
[----:B------:R-:W-:Y:S01]  /*4860*/  UPRMT UR8, UR37, 0x654, UR17 ;  /* 0x0000065425087896 */ /* 0x000fe20008000011 */
[----:B------:R-:W-:Y:S03]  /*4870*/  @!P4 R2UR UR15, R21 ;  /* 0x00000000150fc2ca */ /* 0x000fe600000e0000 */
[----:B------:R-:W-:Y:S01]  /*4880*/  @!P4 R2UR UR14, R20 ;  /* 0x00000000140ec2ca */ /* 0x000fe200000e0000 */
[----:B------:R-:W-:Y:S11]  /*4890*/  @!P4 IMAD.MOV.U32 R20, RZ, RZ, 0x4000 ;  /* 0x00004000ff14c424 */ /* 0x000ff600078e00ff */
[----:B------:R-:W-:Y:S01]  /*48a0*/  @!UPT UIADD3 URZ, UPT, UPT, URZ, URZ, URZ ;  /* 0x000000fffffff290 */ /* 0x000fe2000fffe0ff */
[----:B------:R1:W-:Y:S01]  /*48b0*/  @!UP1 UTMALDG.3D [UR16], [UR14], desc[UR10] ;  /* 0x00000a100e0095b4 */ /* 0x0003e20008011000 */
[----:B------:R1:W-:Y:S02]  /*48c0*/  @!P4 SYNCS.ARRIVE.TRANS64.RED.A0TR RZ, [UR7+0x70], R20 ;  /* 0x00007014ffffc9a7 */ /* 0x0003e40008300407 */
[----:B-1----:R-:W-:Y:S01]  /*48d0*/  @!P1 ISETP.NE.AND P2, PT, R3, 0x1, PT ;  /* 0x000000010300980c */ /* 0x002fe20003f45270 */
[C---:B--2---:R-:W-:Y:S01]  /*48e0*/  @!P1 IMAD.HI.U32 R14, R13.reuse, R14, RZ ;  /* 0x0000000e0d0e9227 */ /* 0x044fe200078e00ff */
[----:B---3--:R-:W-:Y:S03]  /*48f0*/  @!P1 ISETP.NE.AND P0, PT, R10, 0x1, PT ;  /* 0x000000010a00980c */ /* 0x008fe60003f05270 */
[C---:B------:R-:W-:Y:S01]  /*4900*/  @!P1 IMAD.HI.U32 R11, R8.reuse, R11, RZ ;  /* 0x0000000b080b9227 */ /* 0x040fe200078e00ff */
[----:B------:R-:W-:Y:S04]  /*4910*/  @!P1 SHF.R.U32.HI R14, RZ, R15, R14 ;  /* 0x0000000fff0e9219 */ /* 0x000fe8000001160e */
[----:B-----5:R-:W-:Y:S01]  /*4920*/  @!P1 SHF.R.U32.HI R9, RZ, R0, R11 ;  /* 0x00000000ff099219 */ /* 0x020fe2000001160b */
[----:B------:R-:W-:Y:S01]  /*4930*/  SYNCS.ARRIVE.TRANS64.RED.A1T0 RZ, [UR8], RZ ;  /* 0x000000ffffff79a7 */ /* 0x000fe20008100408 */
[----:B------:R-:W-:Y:S02]  /*4940*/  @!P1 SEL R14, R13, R14, !P2 ;  /* 0x0000000e0d0e9207 */ /* 0x000fe40005000000 */
[----:B------:R-:W-:Y:S01]  /*4950*/  @!P1 SEL R9, R8, R9, !P0 ;  /* 0x0000000908099207 */ /* 0x000fe20004000000 */
[----:B------:R-:W1:Y:S04]  /*4960*/  SYNCS.PHASECHK.TRANS64.TRYWAIT P5, [UR7+0x98], R12 ;  /* 0x0000980cff0075a7 */ /* 0x000e6800080a1107 */
[----:B------:R-:W-:Y:S02]  /*4970*/  @!P1 IMAD.IADD R0, R9, 0x1, -R14 ;  /* 0x0000000109009824 */ /* 0x000fe400078e0a0e */
[----:B------:R-:W-:Y:S02]  /*4980*/  @!P1 IMAD.IADD R9, R14, 0x1, -R9 ;  /* 0x000000010e099824 */ /* 0x000fe400078e0a09 */
[----:B------:R-:W-:Y:S02]  /*4990*/  @!P1 IMAD R13, R0, R3, R13 ;  /* 0x00000003000d9224 */ /* 0x000fe400078e020d */
[----:B------:R-:W-:Y:S01]  /*49a0*/  @!P1 IMAD R8, R9, R10, R8 ;  /* 0x0000000a09089224 */ /* 0x000fe200078e0208 */
[----:B-1----:R-:W-:Y:S06]  /*49b0*/  @!P5 BRA `(.L_x_81) ;  /* 0x0000006c00d8d947 */ /* 0x002fec0003800000 */
.L_x_171:
[----:B-1----:R-:W-:Y:S01]  /*49c0*/  @!P4 IADD3 R3, P0, PT, R32, 0x580, RZ ;  /* 0x000005802003c810 */ /* 0x002fe20007f1e0ff */
[----:B------:R-:W-:Y:S01]  /*49d0*/  VOTEU.ALL UP1, P4 ;  /* 0x0000000000ff7886 */ /* 0x000fe20002020000 */
[----:B------:R-:W-:Y:S01]  /*49e0*/  UMOV UR18, 0x0 ;  /* 0x0000000000127882 */ /* 0x000fe20000000000 */
[----:B------:R-:W-:Y:S01]  /*49f0*/  UMOV UR19, 0x10000000 ;  /* 0x1000000000137882 */ /* 0x000fe20000000000 */
[----:B------:R-:W-:Y:S01]  /*4a00*/  @!P4 R2UR UR9, R3 ;  /* 0x000000000309c2ca */ /* 0x000fe200000e0000 */
[----:B------:R-:W-:Y:S01]  /*4a10*/  @!P4 IMAD.X R0, RZ, RZ, R33, P0 ;  /* 0x000000ffff00c224 */ /* 0x000fe200000e0621 */
[----:B------:R-:W-:Y:S01]  /*4a20*/  @!UP1 UIADD3 UR10, UPT, UPT, UR34, 0xc0, URZ ;  /* 0x000000c0220a9890 */ /* 0x000fe2000fffe0ff */
[----:B------:R-:W-:Y:S01]  /*4a30*/  ISETP.NE.AND P0, PT, R30, 0x2, PT ;  /* 0x000000021e00780c */ /* 0x000fe20003f05270 */
[----:B------:R-:W-:Y:S01]  /*4a40*/  UMOV UR11, UR35 ;  /* 0x00000023000b7c82 */ /* 0x000fe20008000000 */
[----:B------:R-:W-:Y:S01]  /*4a50*/  UMOV UR12, UR52 ;  /* 0x00000034000c7c82 */ /* 0x000fe20008000000 */
[----:B------:R-:W-:Y:S01]  /*4a60*/  @!P4 R2UR UR8, R0 ;  /* 0x000000000008c2ca */ /* 0x000fe200000e0000 */
[----:B------:R-:W-:Y:S01]  /*4a70*/  IMAD.IADD R20, R8, 0x1, R154 ;  /* 0x0000000108147824 */ /* 0x000fe200078e029a */
[----:B------:R-:W-:Y:S01]  /*4a80*/  @P3 R2UR UR52, R28 ;  /* 0x000000001c3432ca */ /* 0x000fe200000e0000 */
[----:B------:R-:W-:Y:S01]  /*4a90*/  IMAD.IADD R21, R13, 0x1, R156 ;  /* 0x000000010d157824 */ /* 0x000fe200078e029c */
[----:B------:R-:W-:Y:S02]  /*4aa0*/  SEL R0, RZ, 0x1, P0 ;  /* 0x00000001ff007807 */ /* 0x000fe40000000000 */
[----:B------:R-:W-:Y:S01]  /*4ab0*/  LOP3.LUT R31, R31, 0x1, RZ, 0x3c, !PT ;  /* 0x000000011f1f7812 */ /* 0x000fe200078e3cff */
[----:B------:R-:W-:Y:S01]  /*4ac0*/  IMAD.U32 R10, RZ, RZ, UR9 ;  /* 0x00000009ff0a7e24 */ /* 0x000fe2000f8e00ff */
[----:B------:R-:W-:Y:S01]  /*4ad0*/  @!UP1 UIADD3 UR9, UPT, UPT, UR7, 0x78, URZ ;  /* 0x0000007807099890 */ /* 0x000fe2000fffe0ff */
[----:B------:R-:W-:Y:S02]  /*4ae0*/  LOP3.LUT R29, R29, R0, RZ, 0x3c, !PT ;  /* 0x000000001d1d7212 */ /* 0x000fe400078e3cff */
[----:B------:R-:W-:Y:S02]  /*4af0*/  SEL R30, R30, RZ, P0 ;  /* 0x000000ff1e1e7207 */ /* 0x000fe40000000000 */
[----:B------:R-:W-:Y:S01]  /*4b00*/  IMAD.U32 R11, RZ, RZ, UR8 ;  /* 0x00000008ff0b7e24 */ /* 0x000fe2000f8e00ff */
[----:B------:R-:W-:Y:S01]  /*4b10*/  @!P4 R2UR UR14, R10 ;  /* 0x000000000a0ec2ca */ /* 0x000fe200000e0000 */
[----:B------:R-:W-:Y:S01]  /*4b20*/  @!UP1 UIADD3 UR8, UPT, UPT, UR7, 0xc400, URZ ;  /* 0x0000c40007089890 */ /* 0x000fe2000fffe0ff */
[----:B------:R-:W-:Y:S02]  /*4b30*/  VOTEU.ALL UP1, P4 ;  /* 0x0000000000ff7886 */ /* 0x000fe40002020000 */
[----:B------:R-:W-:Y:S11]  /*4b40*/  @!P4 R2UR UR15, R11 ;  /* 0x000000000b0fc2ca */ /* 0x000ff600000e0000 */
[----:B------:R-:W-:Y:S02]  /*4b50*/  @!UPT UIADD3 URZ, UPT, UPT, URZ, URZ, URZ ;  /* 0x000000fffffff290 */ /* 0x000fe4000fffe0ff */
[----:B------:R2:W-:Y:S01]  /*4b60*/  @!UP1 UTMALDG.3D [UR8], [UR14], desc[UR18] ;  /* 0x000012080e0095b4 */ /* 0x0005e20008011000 */
[----:B------:R2:W-:Y:S01]  /*4b70*/  @!P4 SYNCS.ARRIVE.TRANS64.RED.A0TR RZ, [UR7+0x78], R23 ;  /* 0x00007817ffffc9a7 */ /* 0x0005e20008300407 */
[----:B------:R-:W-:Y:S01]  /*4b80*/  UPLOP3.LUT UP1, UPT, UPT, UPT, UPT, 0x80, 0x8 ;  /* 0x000000000008789c */ /* 0x000fe20003f2f070 */
[----:B------:R-:W-:Y:S01]  /*4b90*/  SYNCS.ARRIVE.TRANS64.RED.A1T0 RZ, [UR13], RZ ;  /* 0x000000ffffff79a7 */ /* 0x000fe2000810040d */
[----:B------:R-:W-:Y:S09]  /*4ba0*/  @P3 BRA `(.L_x_82) ;  /* 0xfffffff000903947 */ /* 0x000ff2000383ffff */
[----:B------:R-:W-:-:S04]  /*4bb0*/  SHF.L.U32 R3, R31, 0x1f, RZ ;  /* 0x0000001f1f037819 */ /* 0x000fc800000006ff */
[----:B------:R-:W1:Y:S02]  /*4bc0*/  SYNCS.PHASECHK.TRANS64.TRYWAIT P0, [UR7+0x80], R3 ;  /* 0x00008003ff0075a7 */ /* 0x000e640008001107 */
[----:B-1----:R-:W-:Y:S05]  /*4bd0*/  @!P0 BRA `(.L_x_83) ;  /* 0x0000006c00688947 */ /* 0x002fea0003800000 */
.L_x_173:
[----:B------:R-:W3:Y:S02]  /*4be0*/  SYNCS.PHASECHK.TRANS64.TRYWAIT P0, [UR7+0x88], R3 ;  /* 0x00008803ff0075a7 */ /* 0x000ee40008001107 */
[----:B---3--:R-:W-:Y:S05]  /*4bf0*/  @!P0 BRA `(.L_x_84) ;  /* 0x0000006c00788947 */ /* 0x008fea0003800000 */
.L_x_175:
[----:B------:R-:W3:Y:S02]  /*4c00*/  SYNCS.PHASECHK.TRANS64.TRYWAIT P0, [UR7+0x90], R3 ;  /* 0x00009003ff0075a7 */ /* 0x000ee40008001107 */
[----:B---3--:R-:W-:Y:S05]  /*4c10*/  @!P0 BRA `(.L_x_85) ;  /* 0x0000006c00888947 */ /* 0x008fea0003800000 */
.L_x_177:
[----:B-1----:R-:W-:-:S07]  /*4c20*/  MOV R0, UR7 ;  /* 0x0000000700007c02 */ /* 0x002fce0008000f00 */
.L_x_86:
[----:B-1----:R-:W-:-:S04]  /*4c30*/  SHF.L.U32 R3, R31, 0x1f, RZ ;  /* 0x0000001f1f037819 */ /* 0x002fc800000006ff */
[----:B------:R1:W3:Y:S03]  /*4c40*/  SYNCS.PHASECHK.TRANS64.TRYWAIT P0, [R0+URZ+0x98], R3 ;  /* 0x00009803000075a7 */ /* 0x0002e600080011ff */
[----:B---3--:R-:W-:Y:S05]  /*4c50*/  @!P0 NANOSLEEP.SYNCS 0x989680 ;  /* 0x009896800000895d */ /* 0x008fea0003900000 */
[----:B------:R-:W3:Y:S02]  /*4c60*/  @!P0 SYNCS.PHASECHK.TRANS64 P0, [R0+URZ+0x98], R3 ;  /* 0x00009803000085a7 */ /* 0x000ee400080010ff */
[----:B--23--:R-:W-:Y:S05]  /*4c70*/  @P0 EXIT ;  /* 0x000000000000094d */ /* 0x00cfea0003800000 */
[----:B------:R-:W-:Y:S05]  /*4c80*/  BRA `(.L_x_86) ;  /* 0xfffffffc00e87947 */ /* 0x000fea000383ffff */
.L_x_71:
[----:B------:R-:W-:-:S06]  /*4c90*/  UISETP.GE.AND UP1, UPT, UR8, 0x4, UPT ;  /* 0x000000040800788c */ /* 0x000fcc000bf26270 */
[----:B------:R-:W-:-:S13]  /*4ca0*/  PLOP3.LUT P0, PT, PT, PT, UP1, 0x80, 0x8 ;  /* 0x000000000008781c */ /* 0x000fda0003f0f018 */
[----:B------:R-:W-:Y:S05]  /*4cb0*/  @!P0 EXIT ;  /* 0x000000000000894d */ /* 0x000fea0003800000 */
[----:B------:R-:W-:Y:S01]  /*4cc0*/  BAR.SYNC.DEFER_BLOCKING 0x6, 0xa0 ;  /* 0x0182800000007b1d */ /* 0x000fe20000010000 */
[C---:B------:R-:W-:Y:S01]  /*4cd0*/  IMAD.SHL.U32 R3, R170.reuse, 0x40, RZ ;  /* 0x00000040aa037824 */ /* 0x040fe200078e00ff */
[C---:B------:R-:W-:Y:S01]  /*4ce0*/  LOP3.LUT R161, R170.reuse, 0x1, RZ, 0xc0, !PT ;  /* 0x00000001aaa17812 */ /* 0x040fe200078ec0ff */
[C---:B------:R-:W-:Y:S02]  /*4cf0*/  IMAD.U32 R79, R170.reuse, 0x10000, RZ ;  /* 0x00010000aa4f7824 */ /* 0x040fe400078e00ff */
[----:B------:R-:W-:Y:S02]  /*4d00*/  HFMA2 R167, -RZ, RZ, 0, 5.9604644775390625e-08 ;  /* 0x00000001ffa77431 */ /* 0x000fe400000001ff */
[C---:B------:R-:W-:Y:S01]  /*4d10*/  IMAD.SHL.U32 R160, R170.reuse, 0x8, RZ ;  /* 0x00000008aaa07824 */ /* 0x040fe200078e00ff */
[----:B------:R-:W-:Y:S01]  /*4d20*/  UMOV UR36, 0x400 ;  /* 0x0000040000247882 */ /* 0x000fe20000000000 */
[----:B------:R-:W1:Y:S01]  /*4d30*/  LDC R159, c[0x0][0x370] ;  /* 0x0000dc00ff9f7b82 */ /* 0x000e620000000800 */
[----:B------:R-:W-:Y:S01]  /*4d40*/  ULEA UR36, UR37, UR36, 0x18 ;  /* 0x0000002425247291 */ /* 0x000fe2000f8ec0ff */
[----:B------:R-:W-:Y:S01]  /*4d50*/  ISETP.NE.U32.AND P0, PT, R161, 0x1, PT ;  /* 0x00000001a100780c */ /* 0x000fe20003f05070 */
[----:B------:R-:W-:Y:S01]  /*4d60*/  IMAD.MOV.U32 R169, RZ, RZ, 0x2 ;  /* 0x00000002ffa97424 */ /* 0x000fe200078e00ff */
[----:B------:R-:W-:Y:S01]  /*4d70*/  LOP3.LUT R5, R3, 0x1c0, RZ, 0xc0, !PT ;  /* 0x000001c003057812 */ /* 0x000fe200078ec0ff */
[----:B------:R-:W-:Y:S01]  /*4d80*/  UIADD3 UR4, UPT, UPT, UR36, 0x400, URZ ;  /* 0x0000040024047890 */ /* 0x000fe2000fffe0ff */
[----:B------:R-:W-:Y:S01]  /*4d90*/  LOP3.LUT R79, R79, 0x600000, RZ, 0xc0, !PT ;  /* 0x006000004f4f7812 */ /* 0x000fe200078ec0ff */
[----:B------:R-:W-:Y:S01]  /*4da0*/  IMAD.MOV.U32 R168, RZ, RZ, 0x4 ;  /* 0x00000004ffa87424 */ /* 0x000fe200078e00ff */
[----:B------:R-:W2:Y:S01]  /*4db0*/  LDC R74, c[0x0][0xb0c] ;  /* 0x0002c300ff4a7b82 */ /* 0x000ea20000000800 */
[----:B------:R-:W-:Y:S01]  /*4dc0*/  R2P PR, R170, 0x6 ;  /* 0x00000006aa007804 */ /* 0x000fe20000000000 */
[----:B------:R-:W-:Y:S01]  /*4dd0*/  IMAD.MOV.U32 R76, RZ, RZ, RZ ;  /* 0x000000ffff4c7224 */ /* 0x000fe200078e00ff */
[----:B------:R-:W-:Y:S01]  /*4de0*/  LOP3.LUT R160, R5, 0x38, R160, 0xf8, !PT ;  /* 0x0000003805a07812 */ /* 0x000fe200078ef8a0 */
[----:B------:R-:W-:Y:S01]  /*4df0*/  IMAD.MOV.U32 R166, RZ, RZ, RZ ;  /* 0x000000ffffa67224 */ /* 0x000fe200078e00ff */
[----:B------:R-:W-:Y:S01]  /*4e00*/  P2R R2, PR, RZ, 0x1 ;  /* 0x00000001ff027803 */ /* 0x000fe20000000000 */
[----:B------:R-:W-:Y:S01]  /*4e10*/  IMAD.MOV.U32 R173, RZ, RZ, RZ ;  /* 0x000000ffffad7224 */ /* 0x000fe200078e00ff */
[----:B------:R-:W-:Y:S01]  /*4e20*/  LOP3.LUT R160, R160, 0x1e00, R3, 0xf8, !PT ;  /* 0x00001e00a0a07812 */ /* 0x000fe200078ef803 */
[----:B------:R-:W4:Y:S01]  /*4e30*/  LDC R157, c[0x0][0xb20] ;  /* 0x0002c800ff9d7b82 */ /* 0x000f220000000800 */
[----:B------:R-:W3:Y:S01]  /*4e40*/  LDS R0, [UR36+0x140] ;  /* 0x00014024ff007984 */ /* 0x000ee20008000800 */
[----:B------:R-:W-:Y:S01]  /*4e50*/  LOP3.LUT R170, R170, 0x60, RZ, 0xc0, !PT ;  /* 0x00000060aaaa7812 */ /* 0x000fe200078ec0ff */
[----:B------:R-:W-:Y:S01]  /*4e60*/  IMAD.U32 R163, RZ, RZ, UR4 ;  /* 0x00000004ffa37e24 */ /* 0x000fe2000f8e00ff */
[----:B------:R-:W-:Y:S01]  /*4e70*/  MOV R165, RZ ;  /* 0x000000ff00a57202 */ /* 0x000fe20000000f00 */
[----:B------:R-:W1:Y:S01]  /*4e80*/  LDCU.64 UR54, c[0x0][0x348] ;  /* 0x00006900ff3677ac */ /* 0x000e620008000a00 */
[----:B------:R-:W-:-:S02]  /*4e90*/  SEL R169, R169, 0xfffffffe, !P1 ;  /* 0xfffffffea9a97807 */ /* 0x000fc40004800000 */
[----:B------:R-:W1:Y:S01]  /*4ea0*/  LDC R73, c[0x0][0xb30] ;  /* 0x0002cc00ff497b82 */ /* 0x000e620000000800 */
[----:B------:R-:W-:Y:S01]  /*4eb0*/  SEL R168, R168, 0xfffffffc, !P2 ;  /* 0xfffffffca8a87807 */ /* 0x000fe20005000000 */
[----:B------:R-:W1:Y:S01]  /*4ec0*/  LDCU.64 UR38, c[0x0][0x888] ;  /* 0x00011100ff2677ac */ /* 0x000e620008000a00 */
[----:B------:R-:W1:Y:S05]  /*4ed0*/  LDCU.64 UR44, c[0x0][0x890] ;  /* 0x00011200ff2c77ac */ /* 0x000e6a0008000a00 */
[----:B------:R-:W1:Y:S01]  /*4ee0*/  LDC.64 R152, c[0x0][0xb10] ;  /* 0x0002c400ff987b82 */ /* 0x000e620000000a00 */
[----:B------:R-:W-:Y:S01]  /*4ef0*/  UMOV UR48, URZ ;  /* 0x000000ff00307c82 */ /* 0x000fe20008000000 */
[----:B------:R-:W-:-:S06]  /*4f00*/  UMOV UR50, URZ ;  /* 0x000000ff00327c82 */ /* 0x000fcc0008000000 */
[----:B------:R-:W1:Y:S08]  /*4f10*/  LDC.64 R70, c[0x0][0xb18] ;  /* 0x0002c600ff467b82 */ /* 0x000e700000000a00 */
[----:B------:R-:W1:Y:S08]  /*4f20*/  LDC.64 R68, c[0x0][0xb28] ;  /* 0x0002ca00ff447b82 */ /* 0x000e700000000a00 */
[----:B------:R-:W1:Y:S01]  /*4f30*/  LDC.64 R150, c[0x0][0x8b0] ;  /* 0x00022c00ff967b82 */ /* 0x000e620000000a00 */
[----:B---3--:R-:W-:-:S07]  /*4f40*/  IMAD.IADD R79, R0, 0x1, R79 ;  /* 0x00000001004f7824 */ /* 0x008fce00078e024f */
[----:B------:R-:W3:Y:S08]  /*4f50*/  LDC.64 R148, c[0x0][0x8a8] ;  /* 0x00022a00ff947b82 */ /* 0x000ef00000000a00 */
[----:B--2-4-:R-:W1:Y:S02]  /*4f60*/  LDC R158, c[0x0][0x374] ;  /* 0x0000dd00ff9e7b82 */ /* 0x014e640000000800 */
.L_x_130:
[----:B------:R-:W-:Y:S02]  /*4f70*/  LEA R0, R173, UR36, 0x3 ;  /* 0x00000024ad007c11 */ /* 0x000fe4000f8e18ff */
[----:B------:R-:W-:Y:S02]  /*4f80*/  SHF.L.U32 R3, R165, 0x1f, RZ ;  /* 0x0000001fa5037819 */ /* 0x000fe400000006ff */
[----:B-1----:R-:W-:Y:S02]  /*4f90*/  LEA R16, R173, UR36, 0x4 ;  /* 0x00000024ad107c11 */ /* 0x002fe4000f8e20ff */
[----:B------:R-:W2:Y:S02]  /*4fa0*/  SYNCS.PHASECHK.TRANS64.TRYWAIT P0, [R0+URZ+0xb0], R3 ;  /* 0x0000b003000075a7 */ /* 0x000ea400080011ff */
[----:B--2---:R-:W-:Y:S05]  /*4fb0*/  @!P0 BRA `(.L_x_87) ;  /* 0x0000006800b88947 */ /* 0x004fea0003800000 */
.L_x_178:
[----:B------:R-:W4:Y:S01]  /*4fc0*/  LDC.64 R12, c[0x0][0xb10] ;  /* 0x0002c400ff0c7b82 */ /* 0x000f220000000a00 */
[----:B------:R-:W3:Y:S01]  /*4fd0*/  LDS.128 R16, [R16+0x120] ;  /* 0x0001200010107984 */ /* 0x000ee20000000c00 */
[----:B-1----:R-:W-:Y:S01]  /*4fe0*/  ISETP.NE.AND P1, PT, R73, 0x1, PT ;  /* 0x000000014900780c */ /* 0x002fe20003f25270 */
[----:B--2---:R-:W-:Y:S01]  /*4ff0*/  VIADD R0, R0, 0xc0 ;  /* 0x000000c000007836 */ /* 0x004fe20000000000 */
[----:B------:R-:W-:Y:S04]  /*5000*/  ISETP.GE.AND P0, PT, R72, 0x1, PT ;  /* 0x000000014800780c */ /* 0x000fe80003f06270 */
[----:B------:R-:W1:Y:S01]  /*5010*/  LDC.64 R10, c[0x0][0xb18] ;  /* 0x0002c600ff0a7b82 */ /* 0x000e620000000a00 */
[----:B------:R-:W-:Y:S01]  /*5020*/  PRMT R0, RZ, 0x654, R0 ;  /* 0x00000654ff007816 */ /* 0x000fe20000000000 */
[----:B------:R-:W-:Y:S01]  /*5030*/  @!PT LDS RZ, [RZ] ;  /* 0x00000000fffff984 */ /* 0x000fe20000000800 */
[----:B------:R-:W-:Y:S01]  /*5040*/  @!PT LDS RZ, [RZ] ;  /* 0x00000000fffff984 */ /* 0x000fe20000000800 */
[----:B------:R-:W-:Y:S01]  /*5050*/  @!PT LDS RZ, [RZ] ;  /* 0x00000000fffff984 */ /* 0x000fe20000000800 */
[----:B------:R-:W-:Y:S01]  /*5060*/  @!PT LDS RZ, [RZ] ;  /* 0x00000000fffff984 */ /* 0x000fe20000000800 */
[----:B------:R2:W-:Y:S06]  /*5070*/  MEMBAR.ALL.CTA ;  /* 0x0000000000007992 */ /* 0x0005ec0000008000 */
[----:B--2---:R-:W2:Y:S01]  /*5080*/  FENCE.VIEW.ASYNC.S ;  /* 0x00000000000073c6 */ /* 0x004ea20000000000 */
[----:B------:R-:W1:Y:S08]  /*5090*/  @!P1 LDC R14, c[0x0][0xb20] ;  /* 0x0002c800ff0e9b82 */ /* 0x000e700000000800 */
[----:B------:R-:W1:Y:S01]  /*50a0*/  @!P1 LDC R9, c[0x0][0xb0c] ;  /* 0x0002c300ff099b82 */ /* 0x000e620000000800 */
[----:B--2---:R2:W-:Y:S01]  /*50b0*/  SYNCS.ARRIVE.TRANS64.RED.A1T0 RZ, [R0+URZ], RZ ;  /* 0x000000ff00ff79a7 */ /* 0x0045e200081004ff */
[----:B---3--:R-:W-:Y:S04]  /*50c0*/  LOP3.LUT P4, RZ, R18, 0x1, RZ, 0xc0, !PT ;  /* 0x0000000112ff7812 */ /* 0x008fe8000788c0ff */
[----:B------:R-:W-:Y:S09]  /*50d0*/  P2R R171, PR, RZ, 0x10 ;  /* 0x00000010ffab7803 */ /* 0x000ff20000000000 */
[----:B------:R-:W-:Y:S02]  /*50e0*/  @P4 MOV R77, R16 ;  /* 0x00000010004d4202 */ /* 0x000fe40000000f00 */
[----:B------:R-:W-:Y:S01]  /*50f0*/  @P4 LOP3.LUT R75, R17, 0xffff, RZ, 0xc0, !PT ;  /* 0x0000ffff114b4812 */ /* 0x000fe200078ec0ff */
[----:B--2-4-:R-:W-:Y:S06]  /*5100*/  @!P0 BRA `(.L_x_88) ;  /* 0x0000000000a48947 */ /* 0x014fec0003800000 */
[----:B------:R-:W-:Y:S01]  /*5110*/  IMAD.HI.U32 R24, R158, R71, RZ ;  /* 0x000000479e187227 */ /* 0x000fe200078e00ff */
[----:B------:R-:W-:Y:S02]  /*5120*/  ISETP.NE.AND P0, PT, R70, 0x1, PT ;  /* 0x000000014600780c */ /* 0x000fe40003f05270 */
[----:B------:R-:W-:Y:S01]  /*5130*/  ISETP.NE.AND P2, PT, R72, 0x1, PT ;  /* 0x000000014800780c */ /* 0x000fe20003f45270 */
[-C--:B------:R-:W-:Y:S01]  /*5140*/  IMAD.HI.U32 R22, R159, R152.reuse, RZ ;  /* 0x000000989f167227 */ /* 0x080fe200078e00ff */
[----:B------:R-:W-:Y:S02]  /*5150*/  SHF.R.U32.HI R23, RZ, R157, R24 ;  /* 0x0000009dff177219 */ /* 0x000fe40000011618 */
[----:B------:R-:W-:Y:S01]  /*5160*/  ISETP.NE.AND P3, PT, R74, 0x1, PT ;  /* 0x000000014a00780c */ /* 0x000fe20003f65270 */
[----:B------:R-:W-:Y:S01]  /*5170*/  IMAD.HI.U32 R28, R75, R71, RZ ;  /* 0x000000474b1c7227 */ /* 0x000fe200078e00ff */
[----:B------:R-:W-:Y:S02]  /*5180*/  SHF.R.U32.HI R22, RZ, R153, R22 ;  /* 0x00000099ff167219 */ /* 0x000fe40000011616 */
[----:B------:R-:W-:Y:S01]  /*5190*/  SEL R3, R158, R23, !P0 ;  /* 0x000000179e037207 */ /* 0x000fe20004000000 */
[----:B------:R-:W-:Y:S01]  /*51a0*/  IMAD.HI.U32 R26, R77, R152, RZ ;  /* 0x000000984d1a7227 */ /* 0x000fe200078e00ff */
[----:B------:R-:W-:Y:S03]  /*51b0*/  SEL R7, R159, R22, !P3 ;  /* 0x000000169f077207 */ /* 0x000fe60005800000 */
[-C--:B------:R-:W-:Y:S01]  /*51c0*/  IMAD.HI.U32 R22, R3, R68.reuse, RZ ;  /* 0x0000004403167227 */ /* 0x080fe200078e00ff */
[----:B------:R-:W-:Y:S03]  /*51d0*/  SHF.R.U32.HI R26, RZ, R153, R26 ;  /* 0x00000099ff1a7219 */ /* 0x000fe6000001161a */
[----:B------:R-:W-:Y:S01]  /*51e0*/  IMAD.HI.U32 R24, R7, R68, RZ ;  /* 0x0000004407187227 */ /* 0x000fe200078e00ff */
[----:B------:R-:W-:Y:S02]  /*51f0*/  @P2 SHF.R.U32.HI R3, RZ, R69, R22 ;  /* 0x00000045ff032219 */ /* 0x000fe40000011616 */
[----:B------:R-:W-:Y:S02]  /*5200*/  SHF.R.U32.HI R22, RZ, R157, R28 ;  /* 0x0000009dff167219 */ /* 0x000fe4000001161c */
[----:B------:R-:W-:Y:S01]  /*5210*/  @P2 SHF.R.U32.HI R7, RZ, R69, R24 ;  /* 0x00000045ff072219 */ /* 0x000fe20000011618 */
[C---:B------:R-:W-:Y:S01]  /*5220*/  IMAD R2, R72.reuse, R3, RZ ;  /* 0x0000000348027224 */ /* 0x040fe200078e02ff */
[----:B------:R-:W-:Y:S02]  /*5230*/  SEL R5, R75, R22, !P0 ;  /* 0x000000164b057207 */ /* 0x000fe40004000000 */
[----:B------:R-:W-:Y:S01]  /*5240*/  SEL R3, R77, R26, !P3 ;  /* 0x0000001a4d037207 */ /* 0x000fe20005800000 */
[----:B------:R-:W-:Y:S01]  /*5250*/  IMAD R4, R72, R7, RZ ;  /* 0x0000000748047224 */ /* 0x000fe200078e02ff */
[C---:B------:R-:W-:Y:S01]  /*5260*/  ISETP.GE.AND P0, PT, R5.reuse, R2, PT ;  /* 0x000000020500720c */ /* 0x040fe20003f06270 */
[----:B------:R-:W-:Y:S03]  /*5270*/  IMAD.HI.U32 R6, R5, R68, RZ ;  /* 0x0000004405067227 */ /* 0x000fe600078e00ff */
[----:B------:R-:W-:Y:S01]  /*5280*/  ISETP.GE.OR P0, PT, R3, R4, P0 ;  /* 0x000000040300720c */ /* 0x000fe20000706670 */
[----:B------:R-:W-:Y:S01]  /*5290*/  IMAD.MOV R4, RZ, RZ, -R3 ;  /* 0x000000ffff047224 */ /* 0x000fe200078e0a03 */
[-C--:B------:R-:W-:Y:S03]  /*52a0*/  SHF.R.U32.HI R6, RZ, R69.reuse, R6 ;  /* 0x00000045ff067219 */ /* 0x080fe60000011606 */
[----:B------:R-:W-:Y:S01]  /*52b0*/  IMAD R77, R74, R4, R77 ;  /* 0x000000044a4d7224 */ /* 0x000fe200078e024d */
[----:B------:R-:W-:Y:S05]  /*52c0*/  SEL R15, R5, R6, !P2 ;  /* 0x00000006050f7207 */ /* 0x000fea0005000000 */
[----:B------:R-:W-:Y:S02]  /*52d0*/  IMAD.MOV R6, RZ, RZ, -R15 ;  /* 0x000000ffff067224 */ /* 0x000fe400078e0a0f */
[C---:B------:R-:W-:Y:S04]  /*52e0*/  @!P0 IMAD.HI.U32 R2, R3.reuse, R68, RZ ;  /* 0x0000004403028227 */ /* 0x040fe800078e00ff */
[----:B------:R-:W-:Y:S01]  /*52f0*/  IMAD R6, R72, R6, R5 ;  /* 0x0000000648067224 */ /* 0x000fe200078e0205 */
[----:B------:R-:W-:Y:S04]  /*5300*/  @!P0 SHF.R.U32.HI R2, RZ, R69, R2 ;  /* 0x00000045ff028219 */ /* 0x000fe80000011602 */
[----:B------:R-:W-:Y:S02]  /*5310*/  @!P0 SEL R0, R3, R2, !P2 ;  /* 0x0000000203008207 */ /* 0x000fe40005000000 */
[----:B------:R-:W-:Y:S02]  /*5320*/  IADD3 R2, PT, PT, -R5, RZ, RZ ;  /* 0x000000ff05027210 */ /* 0x000fe40007ffe1ff */
[----:B------:R-:W-:Y:S01]  /*5330*/  @!P0 IADD3 R8, PT, PT, R15, -R0, RZ ;  /* 0x800000000f088210 */ /* 0x000fe20007ffe0ff */
[----:B------:R-:W-:Y:S02]  /*5340*/  @!P0 IMAD R0, R7, R6, R0 ;  /* 0x0000000607008224 */ /* 0x000fe400078e0200 */
[----:B------:R-:W-:Y:S02]  /*5350*/  IMAD R75, R70, R2, R75 ;  /* 0x00000002464b7224 */ /* 0x000fe400078e024b */
[----:B------:R-:W-:Y:S02]  /*5360*/  @!P0 IMAD R5, R8, R72, R3 ;  /* 0x0000004808058224 */ /* 0x000fe400078e0203 */
[----:B------:R-:W-:Y:S04]  /*5370*/  @!P0 IMAD.MOV.U32 R3, RZ, RZ, R0 ;  /* 0x000000ffff038224 */ /* 0x000fe800078e0000 */
[----:B------:R-:W-:Y:S02]  /*5380*/  IMAD R77, R3, R74, R77 ;  /* 0x0000004a034d7224 */ /* 0x000fe400078e024d */
[----:B------:R-:W-:Y:S07]  /*5390*/  IMAD R75, R5, R70, R75 ;  /* 0x00000046054b7224 */ /* 0x000fee00078e024b */
.L_x_88:
[----:B-1----:R-:W-:Y:S01]  /*53a0*/  @!P1 ISETP.NE.AND P0, PT, R10, 0x1, PT ;  /* 0x000000010a00980c */ /* 0x002fe20003f05270 */
[----:B------:R-:W-:Y:S01]  /*53b0*/  @!P1 IMAD.HI.U32 R3, R75, R11, RZ ;  /* 0x0000000b4b039227 */ /* 0x000fe200078e00ff */
[----:B------:R-:W-:Y:S01]  /*53c0*/  R2UR UR42, R21 ;  /* 0x00000000152a72ca */ /* 0x000fe200000e0000 */
[----:B------:R-:W-:Y:S01]  /*53d0*/  BSSY.RECONVERGENT B6, `(.L_x_89) ;  /* 0x0000031000067945 */ /* 0x000fe20003800200 */
[----:B------:R-:W-:Y:S01]  /*53e0*/  R2UR UR41, R20 ;  /* 0x00000000142972ca */ /* 0x000fe200000e0000 */
[----:B------:R-:W-:Y:S01]  /*53f0*/  @!P1 IMAD.HI.U32 R0, R77, R12, RZ ;  /* 0x0000000c4d009227 */ /* 0x000fe200078e00ff */
[----:B------:R-:W-:Y:S02]  /*5400*/  @!P1 SHF.R.U32.HI R2, RZ, R14, R3 ;  /* 0x0000000eff029219 */ /* 0x000fe40000011603 */
[----:B------:R-:W-:Y:S01]  /*5410*/  @!P1 ISETP.NE.AND P2, PT, R9, 0x1, PT ;  /* 0x000000010900980c */ /* 0x000fe20003f45270 */
[----:B------:R-:W-:Y:S01]  /*5420*/  VIADD R173, R173, 0x1 ;  /* 0x00000001adad7836 */ /* 0x000fe20000000000 */
[----:B------:R-:W-:Y:S02]  /*5430*/  @!P1 SEL R2, R75, R2, !P0 ;  /* 0x000000024b029207 */ /* 0x000fe40004000000 */
[----:B------:R-:W-:Y:S02]  /*5440*/  @!P1 SHF.R.U32.HI R0, RZ, R13, R0 ;  /* 0x0000000dff009219 */ /* 0x000fe40000011600 */
[----:B------:R-:W-:Y:S01]  /*5450*/  LOP3.LUT P0, RZ, R163, 0x3f0, RZ, 0xc0, !PT ;  /* 0x000003f0a3ff7812 */ /* 0x000fe2000780c0ff */
[----:B------:R-:W-:Y:S01]  /*5460*/  USHF.L.U32 UR42, UR42, 0x7, URZ ;  /* 0x000000072a2a7899 */ /* 0x000fe200080006ff */
[----:B------:R-:W-:Y:S01]  /*5470*/  @!P1 SEL R3, R77, R0, !P2 ;  /* 0x000000004d039207 */ /* 0x000fe20005000000 */
[----:B------:R-:W-:Y:S01]  /*5480*/  USHF.L.U32 UR41, UR41, 0x8, URZ ;  /* 0x0000000829297899 */ /* 0x000fe200080006ff */
[----:B------:R-:W-:Y:S03]  /*5490*/  @P4 SHF.R.U32.HI R164, RZ, 0x10, R17 ;  /* 0x00000010ffa44819 */ /* 0x000fe60000011611 */
[----:B------:R-:W-:Y:S02]  /*54a0*/  @!P1 IMAD.IADD R0, R2, 0x1, -R3 ;  /* 0x0000000102009824 */ /* 0x000fe400078e0a03 */
[----:B------:R-:W-:Y:S02]  /*54b0*/  @!P1 IMAD.IADD R2, R3, 0x1, -R2 ;  /* 0x0000000103029824 */ /* 0x000fe400078e0a02 */
[----:B------:R-:W-:Y:S02]  /*54c0*/  @!P1 IMAD R77, R0, R9, R77 ;  /* 0x00000009004d9224 */ /* 0x000fe400078e024d */
[----:B------:R-:W-:Y:S01]  /*54d0*/  @!P1 IMAD R75, R2, R10, R75 ;  /* 0x0000000a024b9224 */ /* 0x000fe200078e024b */
[----:B------:R-:W-:Y:S06]  /*54e0*/  @!P0 BRA `(.L_x_90) ;  /* 0x00000000007c8947 */ /* 0x000fec0003800000 */
[----:B------:R-:W1:Y:S01]  /*54f0*/  LDCU.64 UR8, c[0x4][0x80] ;  /* 0x01001000ff0877ac */ /* 0x000e620008000a00 */
[----:B------:R-:W-:Y:S01]  /*5500*/  MOV R2, 0x0 ;  /* 0x0000000000027802 */ /* 0x000fe20000000f00 */
[----:B------:R-:W-:Y:S02]  /*5510*/  HFMA2 R12, -RZ, RZ, 0, 5.9604644775390625e-08 ;  /* 0x00000001ff0c7431 */ /* 0x000fe400000001ff */
[----:B------:R-:W-:Y:S01]  /*5520*/  IMAD.MOV.U32 R8, RZ, RZ, 0x70 ;  /* 0x00000070ff087424 */ /* 0x000fe200078e00ff */
[----:B------:R2:W3:Y:S01]  /*5530*/  LDC.64 R14, c[0x4][R2] ;  /* 0x01000000020e7b82 */ /* 0x0004e20000000a00 */
[----:B------:R-:W4:Y:S01]  /*5540*/  LDCU.64 UR6, c[0x4][0x88] ;  /* 0x01001100ff0677ac */ /* 0x000f220008000a00 */
[----:B------:R-:W-:Y:S01]  /*5550*/  IMAD.MOV.U32 R13, RZ, RZ, RZ ;  /* 0x000000ffff0d7224 */ /* 0x000fe200078e00ff */
[----:B------:R-:W2:Y:S01]  /*5560*/  LDCU.64 UR4, c[0x4][0x8] ;  /* 0x01000100ff0477ac */ /* 0x000ea20008000a00 */
[----:B-1----:R-:W-:Y:S01]  /*5570*/  MOV R5, UR9 ;  /* 0x0000000900057c02 */ /* 0x002fe20008000f00 */
[----:B------:R-:W-:Y:S01]  /*5580*/  IMAD.U32 R4, RZ, RZ, UR8 ;  /* 0x00000008ff047e24 */ /* 0x000fe2000f8e00ff */
[----:B----4-:R-:W-:Y:S01]  /*5590*/  MOV R7, UR7 ;  /* 0x0000000700077c02 */ /* 0x010fe20008000f00 */
[----:B------:R-:W-:Y:S01]  /*55a0*/  IMAD.U32 R6, RZ, RZ, UR6 ;  /* 0x00000006ff067e24 */ /* 0x000fe2000f8e00ff */
[----:B--2---:R-:W-:Y:S01]  /*55b0*/  MOV R11, UR5 ;  /* 0x00000005000b7c02 */ /* 0x004fe20008000f00 */
[----:B------:R-:W-:Y:S02]  /*55c0*/  IMAD.U32 R10, RZ, RZ, UR4 ;  /* 0x00000004ff0a7e24 */ /* 0x000fe4000f8e00ff */
[----:B------:R-:W-:Y:S07]  /*55d0*/  LEPC R20, `(.L_x_91) ;  /* 0x000000001014794e */ /* 0x000fee0000000000 */
[----:B---3-5:R-:W-:Y:S05]  /*55e0*/  CALL.ABS.NOINC R14 ;  /* 0x000000000e007343 */ /* 0x028fea0003c00000 */
.L_x_91:
[----:B------:R-:W1:Y:S01]  /*55f0*/  LDCU.64 UR8, c[0x4][0x80] ;  /* 0x01001000ff0877ac */ /* 0x000e620008000a00 */
[----:B------:R-:W2:Y:S01]  /*5600*/  LDC.64 R2, c[0x4][R2] ;  /* 0x0100000002027b82 */ /* 0x000ea20000000a00 */
[----:B------:R-:W-:Y:S02]  /*5610*/  HFMA2 R12, -RZ, RZ, 0, 5.9604644775390625e-08 ;  /* 0x00000001ff0c7431 */ /* 0x000fe400000001ff */
[----:B------:R-:W-:Y:S02]  /*5620*/  IMAD.MOV.U32 R8, RZ, RZ, 0x70 ;  /* 0x00000070ff087424 */ /* 0x000fe400078e00ff */
[----:B------:R-:W-:Y:S01]  /*5630*/  IMAD.MOV.U32 R13, RZ, RZ, RZ ;  /* 0x000000ffff0d7224 */ /* 0x000fe200078e00ff */
[----:B------:R-:W3:Y:S01]  /*5640*/  LDCU.64 UR6, c[0x4][0x88] ;  /* 0x01001100ff0677ac */ /* 0x000ee20008000a00 */
[----:B------:R-:W4:Y:S01]  /*5650*/  LDCU.64 UR4, c[0x4][0x8] ;  /* 0x01000100ff0477ac */ /* 0x000f220008000a00 */
[----:B-1----:R-:W-:Y:S02]  /*5660*/  MOV R4, UR8 ;  /* 0x0000000800047c02 */ /* 0x002fe40008000f00 */
[----:B------:R-:W-:Y:S02]  /*5670*/  MOV R5, UR9 ;  /* 0x0000000900057c02 */ /* 0x000fe40008000f00 */
[----:B---3--:R-:W-:Y:S01]  /*5680*/  MOV R7, UR7 ;  /* 0x0000000700077c02 */ /* 0x008fe20008000f00 */
[----:B------:R-:W-:Y:S01]  /*5690*/  IMAD.U32 R6, RZ, RZ, UR6 ;  /* 0x00000006ff067e24 */ /* 0x000fe2000f8e00ff */
[----:B----4-:R-:W-:Y:S01]  /*56a0*/  MOV R11, UR5 ;  /* 0x00000005000b7c02 */ /* 0x010fe20008000f00 */
[----:B------:R-:W-:Y:S02]  /*56b0*/  IMAD.U32 R10, RZ, RZ, UR4 ;  /* 0x00000004ff0a7e24 */ /* 0x000fe4000f8e00ff */
[----:B------:R-:W-:Y:S07]  /*56c0*/  LEPC R20, `(.L_x_90) ;  /* 0x000000001014794e */ /* 0x000fee0000000000 */
[----:B--2---:R-:W-:Y:S05]  /*56d0*/  CALL.ABS.NOINC R2 ;  /* 0x0000000002007343 */ /* 0x004fea0003c00000 */
.L_x_90:
[----:B------:R-:W-:Y:S05]  /*56e0*/  BSYNC.RECONVERGENT B6 ;  /* 0x0000000000067941 */ /* 0x000fea0003800200 */
.L_x_89:
[----:B------:R-:W-:Y:S01]  /*56f0*/  ISETP.NE.U32.AND P4, PT, R150, RZ, PT ;  /* 0x000000ff9600720c */ /* 0x000fe20003f85070 */
[----:B------:R-:W-:Y:S01]  /*5700*/  UISETP.NE.AND UP2, UPT, UR49, URZ, UPT ;  /* 0x000000ff3100728c */ /* 0x000fe2000bf45270 */
[----:B------:R-:W-:Y:S01]  /*5710*/  ISETP.NE.U32.AND P2, PT, RZ, UR38, PT ;  /* 0x00000026ff007c0c */ /* 0x000fe2000bf45070 */
[----:B------:R-:W-:Y:S01]  /*5720*/  UISETP.NE.U32.AND UP1, UPT, UR44, URZ, UPT ;  /* 0x000000ff2c00728c */ /* 0x000fe2000bf25070 */
[----:B------:R-:W-:Y:S01]  /*5730*/  ISETP.NE.AND.EX P4, PT, R151, RZ, PT, P4 ;  /* 0x000000ff9700720c */ /* 0x000fe20003f85340 */
[----:B------:R-:W-:Y:S01]  /*5740*/  UPLOP3.LUT UP0, UPT, UPT, UPT, UPT, 0x40, 0x4 ;  /* 0x000000000004789c */ /* 0x000fe20003f0e870 */
[----:B------:R-:W-:Y:S01]  /*5750*/  ISETP.NE.AND.EX P2, PT, RZ, UR39, PT, P2 ;  /* 0x00000027ff007c0c */ /* 0x000fe2000bf45320 */
[----:B------:R-:W-:Y:S01]  /*5760*/  UISETP.NE.AND.EX UP1, UPT, UR45, URZ, UPT, UP1 ;  /* 0x000000ff2d00728c */ /* 0x000fe2000bf25310 */
[----:B------:R-:W-:Y:S04]  /*5770*/  PLOP3.LUT P1, PT, PT, PT, UP2, 0x80, 0x8 ;  /* 0x000000000008781c */ /* 0x000fe80003f2f028 */
[----:B------:R-:W-:Y:S06]  /*5780*/  @UP2 UPLOP3.LUT UP0, UPT, UPT, UPT, UP1, 0x80, 0x8 ;  /* 0x000000000008289c */ /* 0x000fec0003f0f010 */
[----:B------:R-:W-:Y:S01]  /*5790*/  PLOP3.LUT P0, PT, PT, PT, UP0, 0x80, 0x8 ;  /* 0x000000000008781c */ /* 0x000fe20003f0f008 */
[----:B------:R-:W-:Y:S01]  /*57a0*/  @!UPT UIADD3 URZ, UPT, UPT, URZ, URZ, URZ ;  /* 0x000000fffffff290 */ /* 0x000fe2000fffe0ff */
[----:B------:R-:W-:Y:S11]  /*57b0*/  BRA.U !UP1, `(.L_x_92) ;  /* 0x0000000109387547 */ /* 0x000ff6000b800000 */
[----:B------:R-:W-:Y:S01]  /*57c0*/  UISETP.NE.U32.AND UP0, UPT, UR38, URZ, UPT ;  /* 0x000000ff2600728c */ /* 0x000fe2000bf05070 */
[----:B------:R-:W-:Y:S02]  /*57d0*/  HFMA2 R0, -RZ, RZ, 0, 5.9604644775390625e-08 ;  /* 0x00000001ff007431 */ /* 0x000fe400000001ff */
[----:B------:R-:W-:Y:S01]  /*57e0*/  IMAD.MOV.U32 R155, RZ, RZ, 0x1 ;  /* 0x00000001ff9b7424 */ /* 0x000fe200078e00ff */
[----:B------:R-:W-:Y:S06]  /*57f0*/  UISETP.NE.AND.EX UP0, UPT, UR39, URZ, UPT, UP0 ;  /* 0x000000ff2700728c */ /* 0x000fec000bf05300 */
[----:B------:R-:W-:Y:S05]  /*5800*/  PLOP3.LUT P3, PT, PT, PT, UP0, 0x80, 0x8 ;  /* 0x000000000008781c */ /* 0x000fea0003f6f008 */
[----:B------:R-:W1:Y:S01]  /*5810*/  @UP0 LDCU.64 UR6, c[0x0][0x888] ;  /* 0x00011100ff0607ac */ /* 0x000e620008000a00 */
[----:B------:R-:W-:Y:S07]  /*5820*/  @UP0 UIMAD UR4, UR52, UR44, URZ ;  /* 0x0000002c340402a4 */ /* 0x000fee000f8e02ff */
[----:B------:R-:W-:Y:S01]  /*5830*/  @!P3 PRMT R155, R0, 0x7610, R155 ;  /* 0x00007610009bb816 */ /* 0x000fe2000000009b */
[----:B-1----:R-:W-:Y:S03]  /*5840*/  @UP0 UIMAD.WIDE UR6, UR4, 0x4, UR6 ;  /* 0x00000004040608a5 */ /* 0x002fe6000f8e0206 */
[----:B------:R-:W1:Y:S03]  /*5850*/  @!UP0 LDCU UR4, c[0x0][0x880] ;  /* 0x00011000ff0487ac */ /* 0x000e660008000800 */
[----:B------:R-:W-:Y:S01]  /*5860*/  IMAD.U32 R2, RZ, RZ, UR6 ;  /* 0x00000006ff027e24 */ /* 0x000fe2000f8e00ff */
[----:B------:R-:W-:Y:S05]  /*5870*/  MOV R3, UR7 ;  /* 0x0000000700037c02 */ /* 0x000fea0008000f00 */
[----:B-----5:R2:W5:Y:S02]  /*5880*/  @P3 LDG.E R81, desc[UR46][R2.64] ;  /* 0x0000002e02513981 */ /* 0x020564000c1e1900 */
[----:B-12---:R-:W-:Y:S02]  /*5890*/  @!P3 IMAD.U32 R81, RZ, RZ, UR4 ;  /* 0x00000004ff51be24 */ /* 0x006fe4000f8e00ff */
.L_x_92:
[----:B------:R-:W-:Y:S05]  /*58a0*/  @!P4 BRA `(.L_x_93) ;  /* 0x000000000020c947 */ /* 0x000fea0003800000 */
[----:B------:R-:W-:Y:S04]  /*58b0*/  ISETP.NE.U32.AND P3, PT, R148, RZ, PT ;  /* 0x000000ff9400720c */ /* 0x000fe80003f65070 */
[----:B------:R-:W-:Y:S11]  /*58c0*/  ISETP.NE.AND.EX P3, PT, R149, RZ, PT, P3 ;  /* 0x000000ff9500720c */ /* 0x000ff60003f65330 */
[----:B------:R-:W-:Y:S02]  /*58d0*/  @!UPT UIADD3 URZ, UPT, UPT, URZ, URZ, URZ ;  /* 0x000000fffffff290 */ /* 0x000fe4000fffe0ff */
[----:B------:R-:W1:Y:S01]  /*58e0*/  @P3 LDC.64 R2, c[0x0][0x8a8] ;  /* 0x00022a00ff023b82 */ /* 0x000e620000000a00 */
[----:B------:R-:W-:Y:S04]  /*58f0*/  @P3 IMAD R0, R150, UR52, RZ ;  /* 0x0000003496003c24 */ /* 0x000fe8000f8e02ff */
[----:B-1----:R-:W-:Y:S05]  /*5900*/  @P3 IMAD.WIDE R2, R0, 0x4, R2 ;  /* 0x0000000400023825 */ /* 0x002fea00078e0202 */
[----:B-----5:R1:W5:Y:S02]  /*5910*/  @P3 LDG.E R78, desc[UR46][R2.64] ;  /* 0x0000002e024e3981 */ /* 0x020364000c1e1900 */
[----:B-1----:R-:W2:Y:S02]  /*5920*/  @!P3 LDC R78, c[0x0][0x8a0] ;  /* 0x00022800ff4ebb82 */ /* 0x002ea40000000800 */
.L_x_93:
[----:B-----5:R-:W-:Y:S01]  /*5930*/  FSETP.NEU.AND P3, PT, R81, RZ, PT ;  /* 0x000000ff5100720b */ /* 0x020fe20003f6d000 */
[----:B------:R-:W-:Y:S01]  /*5940*/  IMAD.SHL.U32 R178, R160, 0x2, RZ ;  /* 0x00000002a0b27824 */ /* 0x000fe200078e00ff */
[----:B------:R-:W-:Y:S01]  /*5950*/  SEL R3, RZ, 0xffffffff, P2 ;  /* 0xffffffffff037807 */ /* 0x000fe20001000000 */
[----:B------:R-:W-:Y:S01]  /*5960*/  IMAD.SHL.U32 R100, R168, 0x10, RZ ;  /* 0x00000010a8647824 */ /* 0x000fe200078e00ff */
[----:B------:R-:W-:Y:S01]  /*5970*/  @P1 LOP3.LUT P2, RZ, R155, 0xff, RZ, 0xc0, !PT ;  /* 0x000000ff9bff1812 */ /* 0x000fe2000784c0ff */
[----:B------:R-:W-:Y:S01]  /*5980*/  VIADD R179, R178, UR36 ;  /* 0x00000024b2b37c36 */ /* 0x000fe20008000000 */
[----:B------:R-:W-:Y:S01]  /*5990*/  @P1 SEL R2, RZ, 0xffffffff, P3 ;  /* 0xffffffffff021807 */ /* 0x000fe20001800000 */
[----:B------:R-:W-:Y:S01]  /*59a0*/  IMAD.SHL.U32 R102, R169, 0x10, RZ ;  /* 0x00000010a9667824 */ /* 0x000fe200078e00ff */
[----:B------:R-:W-:Y:S01]  /*59b0*/  LOP3.LUT R167, R167, 0x1, RZ, 0x3c, !PT ;  /* 0x00000001a7a77812 */ /* 0x000fe200078e3cff */
[----:B------:R-:W-:Y:S01]  /*59c0*/  IMAD.IADD R175, R179, 0x1, R100 ;  /* 0x00000001b3af7824 */ /* 0x000fe200078e0264 */
[----:B------:R-:W-:Y:S01]  /*59d0*/  @P0 SEL R2, R3, R2, !P2 ;  /* 0x0000000203020207 */ /* 0x000fe20005000000 */
[----:B------:R-:W-:Y:S01]  /*59e0*/  BSSY B1, `(.L_x_94) ;  /* 0x000004f000017945 */ /* 0x000fe20003800000 */
[----:B------:R-:W-:Y:S01]  /*59f0*/  LEA R87, R76, UR36, 0x3 ;  /* 0x000000244c577c11 */ /* 0x000fe2000f8e18ff */
[----:B------:R-:W-:Y:S01]  /*5a00*/  IMAD.MOV.U32 R103, RZ, RZ, 0x1 ;  /* 0x00000001ff677424 */ /* 0x000fe200078e00ff */
[----:B------:R-:W-:Y:S01]  /*5a10*/  @P1 LOP3.LUT R2, R2, 0x1, RZ, 0xc0, !PT ;  /* 0x0000000102021812 */ /* 0x000fe200078ec0ff */
[----:B------:R-:W-:Y:S01]  /*5a20*/  IMAD R80, R76, 0x100, R79 ;  /* 0x000001004c507824 */ /* 0x000fe200078e024f */
[----:B------:R-:W-:Y:S01]  /*5a30*/  SHF.L.U32 R0, R166, 0x1f, RZ ;  /* 0x0000001fa6007819 */ /* 0x000fe200000006ff */
[----:B------:R-:W-:Y:S01]  /*5a40*/  IMAD.MOV.U32 R101, RZ, RZ, RZ ;  /* 0x000000ffff657224 */ /* 0x000fe200078e00ff */
[----:B------:R-:W-:Y:S02]  /*5a50*/  ISETP.NE.U32.OR P5, PT, R2, 0x1, !P1 ;  /* 0x000000010200780c */ /* 0x000fe40004fa5470 */
[----:B------:R-:W-:Y:S02]  /*5a60*/  CS2R R146, SRZ ;  /* 0x0000000000927805 */ /* 0x000fe4000001ff00 */
[----:B------:R-:W-:Y:S02]  /*5a70*/  PLOP3.LUT P2, PT, PT, PT, UP1, 0x80, 0x8 ;  /* 0x000000000008781c */ /* 0x000fe40003f4f018 */
[----:B------:R-:W-:Y:S02]  /*5a80*/  CS2R R144, SRZ ;  /* 0x0000000000907805 */ /* 0x000fe4000001ff00 */
[----:B------:R-:W-:Y:S02]  /*5a90*/  SEL R2, RZ, 0xffffffff, P3 ;  /* 0xffffffffff027807 */ /* 0x000fe40001800000 */
[----:B------:R-:W-:Y:S02]  /*5aa0*/  CS2R R138, SRZ ;  /* 0x00000000008a7805 */ /* 0x000fe4000001ff00 */
[----:B------:R-:W-:Y:S02]  /*5ab0*/  LOP3.LUT P3, R172, R155, 0xff, RZ, 0xc0, !PT ;  /* 0x000000ff9bac7812 */ /* 0x000fe4000786c0ff */
[----:B------:R-:W-:Y:S02]  /*5ac0*/  CS2R R136, SRZ ;  /* 0x0000000000887805 */ /* 0x000fe4000001ff00 */
[----:B------:R-:W-:Y:S02]  /*5ad0*/  P2R R176, PR, RZ, 0x20 ;  /* 0x00000020ffb07803 */ /* 0x000fe40000000000 */
[----:B------:R-:W-:Y:S02]  /*5ae0*/  CS2R R130, SRZ ;  /* 0x0000000000827805 */ /* 0x000fe4000001ff00 */
[----:B------:R-:W-:Y:S02]  /*5af0*/  CS2R R128, SRZ ;  /* 0x0000000000807805 */ /* 0x000fe4000001ff00 */
[----:B------:R-:W-:Y:S02]  /*5b00*/  CS2R R122, SRZ ;  /* 0x00000000007a7805 */ /* 0x000fe4000001ff00 */
[----:B------:R-:W-:Y:S02]  /*5b10*/  CS2R R120, SRZ ;  /* 0x0000000000787805 */ /* 0x000fe4000001ff00 */
[----:B------:R-:W-:Y:S02]  /*5b20*/  @P5 SHF.L.U32 R4, R167, 0x1f, RZ ;  /* 0x0000001fa7045819 */ /* 0x000fe400000006ff */
[----:B------:R-:W-:Y:S02]  /*5b30*/  CS2R R114, SRZ ;  /* 0x0000000000727805 */ /* 0x000fe4000001ff00 */
[----:B------:R-:W-:Y:S02]  /*5b40*/  @P2 SEL R2, R3, R2, !P3 ;  /* 0x0000000203022207 */ /* 0x000fe40005800000 */
[----:B------:R-:W-:Y:S01]  /*5b50*/  CS2R R112, SRZ ;  /* 0x0000000000707805 */ /* 0x000fe2000001ff00 */
[----:B------:R-:W1:Y:S01]  /*5b60*/  @P5 SYNCS.PHASECHK.TRANS64.TRYWAIT P1, [UR36+0x60], R4 ;  /* 0x00006004ff0055a7 */ /* 0x000e620008021124 */
[----:B------:R-:W-:Y:S02]  /*5b70*/  CS2R R106, SRZ ;  /* 0x00000000006a7805 */ /* 0x000fe4000001ff00 */
[----:B------:R-:W-:Y:S02]  /*5b80*/  LOP3.LUT R2, R2, 0x1, RZ, 0xc0, !PT ;  /* 0x0000000102027812 */ /* 0x000fe400078ec0ff */
[----:B------:R-:W-:Y:S02]  /*5b90*/  CS2R R104, SRZ ;  /* 0x0000000000687805 */ /* 0x000fe4000001ff00 */
[----:B------:R-:W-:Y:S02]  /*5ba0*/  CS2R R98, SRZ ;  /* 0x0000000000627805 */ /* 0x000fe4000001ff00 */
[----:B------:R-:W-:Y:S02]  /*5bb0*/  CS2R R96, SRZ ;  /* 0x0000000000607805 */ /* 0x000fe4000001ff00 */
[----:B------:R-:W-:Y:S02]  /*5bc0*/  ISETP.NE.U32.AND P4, PT, R2, 0x1, PT ;  /* 0x000000010200780c */ /* 0x000fe40003f85070 */
[----:B------:R-:W-:Y:S02]  /*5bd0*/  CS2R R90, SRZ ;  /* 0x00000000005a7805 */ /* 0x000fe4000001ff00 */
[----:B------:R-:W-:Y:S01]  /*5be0*/  CS2R R88, SRZ ;  /* 0x0000000000587805 */ /* 0x000fe2000001ff00 */
[----:B------:R-:W-:Y:S01]  /*5bf0*/  IMAD.IADD R177, R179, 0x1, R102 ;  /* 0x00000001b3b17824 */ /* 0x000fe200078e0266 */
[----:B------:R-:W-:Y:S01]  /*5c00*/  P2R R108, PR, RZ, 0x10 ;  /* 0x00000010ff6c7803 */ /* 0x000fe20000000000 */
[----:B------:R-:W-:Y:S01]  /*5c10*/  IMAD.IADD R174, R102, 0x1, R175 ;  /* 0x0000000166ae7824 */ /* 0x000fe200078e02af */
[----:B------:R3:W4:Y:S01]  /*5c20*/  SYNCS.PHASECHK.TRANS64.TRYWAIT P0, [R87+URZ+0xd0], R0 ;  /* 0x0000d000570075a7 */ /* 0x00072200080011ff */
[----:B-1----:R-:W-:Y:S01]  /*5c30*/  @P5 SEL R103, RZ, 0x1, !P1 ;  /* 0x00000001ff675807 */ /* 0x002fe20004800000 */
[----:B---3--:R-:W-:Y:S06]  /*5c40*/  @!P5 BRA `(.L_x_95) ;  /* 0x0000000000a0d947 */ /* 0x008fec0003800000 */
[----:B------:R-:W-:Y:S01]  /*5c50*/  @P4 IMAD.MOV.U32 R2, RZ, RZ, -0x10 ;  /* 0xfffffff0ff024424 */ /* 0x000fe200078e00ff */
[----:B------:R-:W-:Y:S01]  /*5c60*/  ISETP.NE.AND P1, PT, R103, RZ, PT ;  /* 0x000000ff6700720c */ /* 0x000fe20003f25270 */
[----:B------:R-:W-:Y:S01]  /*5c70*/  BSSY B0, `(.L_x_96) ;  /* 0x0000010000007945 */ /* 0x000fe20003800000 */
[----:B------:R-:W-:Y:S02]  /*5c80*/  ISETP.NE.U32.AND P5, PT, R161, 0x1, PT ;  /* 0x00000001a100780c */ /* 0x000fe40003fa5070 */
[----:B------:R-:W-:Y:S02]  /*5c90*/  CS2R R98, SRZ ;  /* 0x0000000000627805 */ /* 0x000fe4000001ff00 */
[----:B------:R-:W-:Y:S02]  /*5ca0*/  CS2R R96, SRZ ;  /* 0x0000000000607805 */ /* 0x000fe4000001ff00 */
[----:B------:R-:W-:Y:S02]  /*5cb0*/  CS2R R114, SRZ ;  /* 0x0000000000727805 */ /* 0x000fe4000001ff00 */
[----:B------:R-:W-:Y:S02]  /*5cc0*/  @P4 SEL R2, R2, 0x10, !P5 ;  /* 0x0000001002024807 */ /* 0x000fe40006800000 */
[----:B------:R-:W-:Y:S02]  /*5cd0*/  CS2R R112, SRZ ;  /* 0x0000000000707805 */ /* 0x000fe4000001ff00 */
[----:B------:R-:W-:Y:S02]  /*5ce0*/  CS2R R130, SRZ ;  /* 0x0000000000827805 */ /* 0x000fe4000001ff00 */
[----:B------:R-:W-:Y:S01]  /*5cf0*/  CS2R R128, SRZ ;  /* 0x0000000000807805 */ /* 0x000fe2000001ff00 */
[----:B------:R-:W-:Y:S02]  /*5d00*/  @P4 IMAD.IADD R7, R179, 0x1, R2 ;  /* 0x00000001b3074824 */ /* 0x000fe400078e0202 */
[C---:B------:R-:W-:Y:S02]  /*5d10*/  @P4 IMAD.IADD R6, R2.reuse, 0x1, R177 ;  /* 0x0000000102064824 */ /* 0x040fe400078e02b1 */
[----:B------:R-:W-:Y:S01]  /*5d20*/  @P4 IMAD.IADD R5, R2, 0x1, R175 ;  /* 0x0000000102054824 */ /* 0x000fe200078e02af */
[----:B------:R-:W-:Y:S06]  /*5d30*/  @P1 BRA `(.L_x_97) ;  /* 0x00000000000c1947 */ /* 0x000fec0003800000 */
[----:B------:R-:W-:Y:S04]  /*5d40*/  SHF.L.U32 R4, R167, 0x1f, RZ ;  /* 0x0000001fa7047819 */ /* 0x000fe800000006ff */
[----:B------:R-:W1:Y:S02]  /*5d50*/  SYNCS.PHASECHK.TRANS64.TRYWAIT P1, [UR36+0x60], R4 ;  /* 0x00006004ff0075a7 */ /* 0x000e640008021124 */
[----:B-1----:R-:W-:Y:S05]  /*5d60*/  @!P1 BRA `(.L_x_98) ;  /* 0x0000005c00609947 */ /* 0x002fea0003800000 */
.L_x_97:
[----:B------:R-:W-:Y:S05]  /*5d70*/  BSYNC B0 ;  /* 0x0000000000007941 */ /* 0x000fea0003800000 */
.L_x_96:
[----:B------:R-:W-:Y:S01]  /*5d80*/  ISETP.NE.AND P1, PT, R108, RZ, PT ;  /* 0x000000ff6c00720c */ /* 0x000fe20003f25270 */
[----:B------:R-:W-:Y:S01]  /*5d90*/  IMAD.MOV.U32 R147, RZ, RZ, RZ ;  /* 0x000000ffff937224 */ /* 0x000fe200078e00ff */
[----:B------:R-:W-:Y:S02]  /*5da0*/  CS2R R144, SRZ ;  /* 0x0000000000907805 */ /* 0x000fe4000001ff00 */
[----:B------:R-:W-:Y:S02]  /*5db0*/  CS2R R90, SRZ ;  /* 0x00000000005a7805 */ /* 0x000fe4000001ff00 */
[----:B------:R-:W-:Y:S02]  /*5dc0*/  CS2R R88, SRZ ;  /* 0x0000000000587805 */ /* 0x000fe4000001ff00 */
[----:B------:R-:W-:Y:S02]  /*5dd0*/  CS2R R106, SRZ ;  /* 0x00000000006a7805 */ /* 0x000fe4000001ff00 */
[----:B------:R-:W-:Y:S02]  /*5de0*/  CS2R R104, SRZ ;  /* 0x0000000000687805 */ /* 0x000fe4000001ff00 */
[----:B------:R-:W-:Y:S02]  /*5df0*/  CS2R R122, SRZ ;  /* 0x00000000007a7805 */ /* 0x000fe4000001ff00 */
[----:B------:R-:W-:Y:S02]  /*5e00*/  CS2R R120, SRZ ;  /* 0x0000000000787805 */ /* 0x000fe4000001ff00 */
[----:B------:R-:W-:Y:S02]  /*5e10*/  CS2R R138, SRZ ;  /* 0x00000000008a7805 */ /* 0x000fe4000001ff00 */
[----:B------:R-:W-:Y:S01]  /*5e20*/  CS2R R136, SRZ ;  /* 0x0000000000887805 */ /* 0x000fe2000001ff00 */
[----:B------:R-:W-:Y:S01]  /*5e30*/  IMAD.MOV.U32 R101, RZ, RZ, 0x1 ;  /* 0x00000001ff657424 */ /* 0x000fe200078e00ff */
[----:B------:R3:W1:Y:S01]  /*5e40*/  @P1 LDS.128 R96, [R7+0x400] ;  /* 0x0004000007601984 */ /* 0x0006620000000c00 */
[----:B------:R-:W-:Y:S03]  /*5e50*/  @P1 IMAD.IADD R2, R2, 0x1, R174 ;  /* 0x0000000102021824 */ /* 0x000fe600078e02ae */
[----:B------:R3:W1:Y:S04]  /*5e60*/  @P1 LDS.128 R112, [R6+0x400] ;  /* 0x0004000006701984 */ /* 0x0006680000000c00 */
[----:B------:R3:W1:Y:S04]  /*5e70*/  @P1 LDS.128 R128, [R5+0x400] ;  /* 0x0004000005801984 */ /* 0x0006680000000c00 */
[----:B------:R3:W1:Y:S04]  /*5e80*/  @P1 LDS.128 R144, [R2+0x400] ;  /* 0x0004000002901984 */ /* 0x0006680000000c00 */
[----:B------:R3:W1:Y:S04]  /*5e90*/  @P1 LDS.128 R88, [R178+UR36+0x400] ;  /* 0x00040024b2581984 */ /* 0x0006680008000c00 */
[----:B------:R3:W1:Y:S04]  /*5ea0*/  @P1 LDS.128 R104, [R177+0x400] ;  /* 0x00040000b1681984 */ /* 0x0006680000000c00 */
[----:B------:R3:W1:Y:S04]  /*5eb0*/  @P1 LDS.128 R120, [R175+0x400] ;  /* 0x00040000af781984 */ /* 0x0006680000000c00 */
[----:B------:R3:W1:Y:S02]  /*5ec0*/  @P1 LDS.128 R136, [R174+0x400] ;  /* 0x00040000ae881984 */ /* 0x0006640000000c00 */
.L_x_95:
[----:B------:R-:W-:Y:S05]  /*5ed0*/  BSYNC B1 ;  /* 0x0000000000017941 */ /* 0x000fea0003800000 */
.L_x_94:
[----:B-1----:R-:W-:Y:S04]  /*5ee0*/  SHF.R.U32.HI R3, RZ, 0x15, R80 ;  /* 0x00000015ff037819 */ /* 0x002fe80000011650 */
[----:B------:R-:W-:Y:S01]  /*5ef0*/  LOP3.LUT P1, RZ, R3, 0x3, R162, 0x48, !PT ;  /* 0x0000000303ff7812 */ /* 0x000fe200078248a2 */
[----:B------:R-:W-:Y:S01]  /*5f00*/  @!UPT UIADD3 URZ, UPT, UPT, URZ, URZ, URZ ;  /* 0x000000fffffff290 */ /* 0x000fe2000fffe0ff */
[----:B----4-:R-:W-:Y:S11]  /*5f10*/  @P0 BRA `(.L_x_99) ;  /* 0x0000000000080947 */ /* 0x010ff60003800000 */
[----:B------:R-:W1:Y:S02]  /*5f20*/  SYNCS.PHASECHK.TRANS64.TRYWAIT P0, [R87+URZ+0xd0], R0 ;  /* 0x0000d000570075a7 */ /* 0x000e6400080011ff */
[----:B-1----:R-:W-:Y:S05]  /*5f30*/  @!P0 BRA `(.L_x_100) ;  /* 0x0000005c00048947 */ /* 0x002fea0003800000 */
.L_x_99:
[----:B------:R-:W-:Y:S05]  /*5f40*/  @!P1 BRA `(.L_x_101) ;  /* 0x0000000000409947 */ /* 0x000fea0003800000 */
[----:B------:R-:W4:Y:S01]  /*5f50*/  LDCU.64 UR8, c[0x4][0x70] ;  /* 0x01000e00ff0877ac */ /* 0x000f220008000a00 */
[----:B------:R-:W-:Y:S01]  /*5f60*/  MOV R3, 0x0 ;  /* 0x0000000000037802 */ /* 0x000fe20000000f00 */
[----:B------:R-:W-:Y:S02]  /*5f70*/  HFMA2 R12, -RZ, RZ, 0, 5.9604644775390625e-08 ;  /* 0x00000001ff0c7431 */ /* 0x000fe400000001ff */
[----:B------:R-:W-:Y:S02]  /*5f80*/  IMAD.MOV.U32 R8, RZ, RZ, 0x192 ;  /* 0x00000192ff087424 */ /* 0x000fe400078e00ff */
[----:B------:R-:W-:Y:S01]  /*5f90*/  IMAD.MOV.U32 R13, RZ, RZ, RZ ;  /* 0x000000ffff0d7224 */ /* 0x000fe200078e00ff */
[----:B------:R-:W5:Y:S01]  /*5fa0*/  LDCU.64 UR6, c[0x4][0x78] ;  /* 0x01000f00ff0677ac */ /* 0x000f620008000a00 */
[----:B---3--:R-:W3:Y:S01]  /*5fb0*/  LDC.64 R2, c[0x4][R3] ;  /* 0x0100000003027b82 */ /* 0x008ee20000000a00 */
[----:B------:R-:W1:Y:S01]  /*5fc0*/  LDCU.64 UR4, c[0x4][0x10] ;  /* 0x01000200ff0477ac */ /* 0x000e620008000a00 */
[----:B----4-:R-:W-:Y:S01]  /*5fd0*/  MOV R5, UR9 ;  /* 0x0000000900057c02 */ /* 0x010fe20008000f00 */
[----:B------:R-:W-:Y:S01]  /*5fe0*/  IMAD.U32 R4, RZ, RZ, UR8 ;  /* 0x00000008ff047e24 */ /* 0x000fe2000f8e00ff */
[----:B-----5:R-:W-:Y:S01]  /*5ff0*/  MOV R7, UR7 ;  /* 0x0000000700077c02 */ /* 0x020fe20008000f00 */
[----:B------:R-:W-:Y:S01]  /*6000*/  IMAD.U32 R6, RZ, RZ, UR6 ;  /* 0x00000006ff067e24 */ /* 0x000fe2000f8e00ff */
[----:B-1----:R-:W-:Y:S01]  /*6010*/  MOV R11, UR5 ;  /* 0x00000005000b7c02 */ /* 0x002fe20008000f00 */
[----:B------:R-:W-:Y:S02]  /*6020*/  IMAD.U32 R10, RZ, RZ, UR4 ;  /* 0x00000004ff0a7e24 */ /* 0x000fe4000f8e00ff */
[----:B------:R-:W-:Y:S07]  /*6030*/  LEPC R20, `(.L_x_101) ;  /* 0x000000001014794e */ /* 0x000fee0000000000 */
[----:B--23--:R-:W-:Y:S05]  /*6040*/  CALL.ABS.NOINC R2 ;  /* 0x0000000002007343 */ /* 0x00cfea0003c00000 */
.L_x_101:
[----:B------:R-:W-:Y:S05]  /*6050*/  WARPSYNC.ALL ;  /* 0x0000000000007948 */ /* 0x000fea0003800000 */
[----:B------:R-:W-:Y:S01]  /*6060*/  R2UR UR4, R80 ;  /* 0x00000000500472ca */ /* 0x000fe200000e0000 */
[--C-:B------:R-:W-:Y:S01]  /*6070*/  HADD2.F32 R82, -RZ, R88.reuse.H0_H0 ;  /* 0x20000058ff527230 */ /* 0x100fe20000004100 */
[----:B------:R-:W-:Y:S01]  /*6080*/  MOV R110, 0xfffffff0 ;  /* 0xfffffff0006e7802 */ /* 0x000fe20000000f00 */
[----:B------:R-:W-:Y:S01]  /*6090*/  HADD2.F32 R83, -RZ, R88.H1_H1 ;  /* 0x30000058ff537230 */ /* 0x000fe20000004100 */
[----:B------:R-:W-:Y:S01]  /*60a0*/  ISETP.NE.U32.AND P6, PT, R161, 0x1, PT ;  /* 0x00000001a100780c */ /* 0x000fe20003fc5070 */
[----:B------:R-:W-:Y:S01]  /*60b0*/  HADD2.F32 R84, -RZ, R89.H1_H1 ;  /* 0x30000059ff547230 */ /* 0x000fe20000004100 */
[----:B------:R-:W-:Y:S01]  /*60c0*/  ISETP.NE.AND P0, PT, R170, RZ, PT ;  /* 0x000000ffaa00720c */ /* 0x000fe20003f05270 */
[--C-:B------:R-:W-:Y:S01]  /*60d0*/  HADD2.F32 R85, -RZ, R107.reuse.H0_H0 ;  /* 0x2000006bff557230 */ /* 0x100fe20000004100 */
[----:B------:R-:W-:Y:S01]  /*60e0*/  SEL R110, R110, 0x10, !P6 ;  /* 0x000000106e6e7807 */ /* 0x000fe20007000000 */
[----:B------:R-:W-:Y:S01]  /*60f0*/  HADD2.F32 R86, -RZ, R107.H1_H1 ;  /* 0x3000006bff567230 */ /* 0x000fe20000004100 */
[----:B------:R-:W-:Y:S02]  /*6100*/  BSSY.RECONVERGENT B0, `(.L_x_102) ;  /* 0x00000fb000007945 */ /* 0x000fe40003800200 */
[----:B------:R-:W-:Y:S01]  /*6110*/  IADD3 R179, PT, PT, R179, R110, RZ ;  /* 0x0000006eb3b37210 */ /* 0x000fe20007ffe0ff */
[----:B---3--:R-:W1:Y:S01]  /*6120*/  LDTM.x64 R4, tmem[UR4] ;  /* 0x00000004000479ee */ /* 0x008e620008340000 */
[C---:B------:R-:W-:Y:S02]  /*6130*/  IADD3 R180, PT, PT, R110.reuse, R177, RZ ;  /* 0x000000b16eb47210 */ /* 0x040fe40007ffe0ff */
[C---:B------:R-:W-:Y:S02]  /*6140*/  IADD3 R182, PT, PT, R110.reuse, R175, RZ ;  /* 0x000000af6eb67210 */ /* 0x040fe40007ffe0ff */
[----:B------:R-:W-:Y:S01]  /*6150*/  IADD3 R181, PT, PT, R110, R174, RZ ;  /* 0x000000ae6eb57210 */ /* 0x000fe20007ffe0ff */
[C---:B-12---:R-:W-:Y:S01]  /*6160*/  FMUL R0, R78.reuse, R4 ;  /* 0x000000044e007220 */ /* 0x046fe20000400000 */
[C---:B------:R-:W-:Y:S01]  /*6170*/  FMUL R2, R78.reuse, R5 ;  /* 0x000000054e027220 */ /* 0x040fe20000400000 */
[C---:B------:R-:W-:Y:S01]  /*6180*/  FMUL R3, R78.reuse, R6 ;  /* 0x000000064e037220 */ /* 0x040fe20000400000 */
[C---:B------:R-:W-:Y:S01]  /*6190*/  FMUL R7, R78.reuse, R7 ;  /* 0x000000074e077220 */ /* 0x040fe20000400000 */
[C---:B------:R-:W-:Y:S01]  /*61a0*/  FFMA R0, R81.reuse, R82, R0 ;  /* 0x0000005251007223 */ /* 0x040fe20000000000 */
[----:B------:R-:W-:Y:S02]  /*61b0*/  HADD2.F32 R82, -RZ, R89.H0_H0 ;  /* 0x20000059ff527230 */ /* 0x000fe40000004100 */
[C---:B------:R-:W-:Y:S01]  /*61c0*/  FFMA R2, R81.reuse, R83, R2 ;  /* 0x0000005351027223 */ /* 0x040fe20000000002 */
[--C-:B------:R-:W-:Y:S02]  /*61d0*/  HADD2.F32 R83, -RZ, R90.reuse.H0_H0 ;  /* 0x2000005aff537230 */ /* 0x100fe40000004100 */
[C---:B------:R-:W-:Y:S01]  /*61e0*/  FMUL R4, R78.reuse, R8 ;  /* 0x000000084e047220 */ /* 0x040fe20000400000 */
[----:B------:R-:W-:Y:S01]  /*61f0*/  FMUL R5, R78, R9 ;  /* 0x000000094e057220 */ /* 0x000fe20000400000 */
[C---:B------:R-:W-:Y:S01]  /*6200*/  FFMA R3, R81.reuse, R82, R3 ;  /* 0x0000005251037223 */ /* 0x040fe20000000003 */
[----:B------:R-:W-:Y:S01]  /*6210*/  HADD2.F32 R82, -RZ, R90.H1_H1 ;  /* 0x3000005aff527230 */ /* 0x000fe20000004100 */
[----:B------:R-:W-:Y:S01]  /*6220*/  F2FP.F16.F32.PACK_AB R92, R2, R0 ;  /* 0x00000000025c723e */ /* 0x000fe200000000ff */
[C---:B------:R-:W-:Y:S01]  /*6230*/  FFMA R7, R81.reuse, R84, R7 ;  /* 0x0000005451077223 */ /* 0x040fe20000000007 */
[C---:B------:R-:W-:Y:S01]  /*6240*/  FFMA R4, R81.reuse, R83, R4 ;  /* 0x0000005351047223 */ /* 0x040fe20000000004 */
[--C-:B------:R-:W-:Y:S02]  /*6250*/  HADD2.F32 R83, -RZ, R91.reuse.H0_H0 ;  /* 0x2000005bff537230 */ /* 0x100fe40000004100 */
[----:B------:R-:W-:Y:S01]  /*6260*/  FFMA R5, R81, R82, R5 ;  /* 0x0000005251057223 */ /* 0x000fe20000000005 */
[C---:B------:R-:W-:Y:S01]  /*6270*/  FMUL R6, R78.reuse, R10 ;  /* 0x0000000a4e067220 */ /* 0x040fe20000400000 */
[----:B------:R-:W-:Y:S01]  /*6280*/  HADD2.F32 R82, -RZ, R91.H1_H1 ;  /* 0x3000005bff527230 */ /* 0x000fe20000004100 */
[----:B------:R-:W-:Y:S01]  /*6290*/  F2FP.F16.F32.PACK_AB R93, R7, R3 ;  /* 0x00000003075d723e */ /* 0x000fe200000000ff */
[C---:B------:R-:W-:Y:S01]  /*62a0*/  FMUL R11, R78.reuse, R11 ;  /* 0x0000000b4e0b7220 */ /* 0x040fe20000400000 */
[----:B------:R-:W-:Y:S01]  /*62b0*/  F2FP.F16.F32.PACK_AB R94, R5, R4 ;  /* 0x00000004055e723e */ /* 0x000fe200000000ff */
[C---:B------:R-:W-:Y:S01]  /*62c0*/  FFMA R6, R81.reuse, R83, R6 ;  /* 0x0000005351067223 */ /* 0x040fe20000000006 */
[C---:B------:R-:W-:Y:S01]  /*62d0*/  FMUL R8, R78.reuse, R12 ;  /* 0x0000000c4e087220 */ /* 0x040fe20000400000 */
[----:B------:R-:W-:Y:S01]  /*62e0*/  FFMA R11, R81, R82, R11 ;  /* 0x00000052510b7223 */ /* 0x000fe2000000000b */
[--C-:B------:R-:W-:Y:S02]  /*62f0*/  HADD2.F32 R82, -RZ, R96.reuse.H0_H0 ;  /* 0x20000060ff527230 */ /* 0x100fe40000004100 */
[C---:B------:R-:W-:Y:S01]  /*6300*/  FMUL R9, R78.reuse, R13 ;  /* 0x0000000d4e097220 */ /* 0x040fe20000400000 */
[----:B------:R-:W-:Y:S02]  /*6310*/  HADD2.F32 R84, -RZ, R96.H1_H1 ;  /* 0x30000060ff547230 */ /* 0x000fe40000004100 */
[C---:B------:R-:W-:Y:S01]  /*6320*/  FMUL R10, R78.reuse, R14 ;  /* 0x0000000e4e0a7220 */ /* 0x040fe20000400000 */
[--C-:B------:R-:W-:Y:S01]  /*6330*/  HADD2.F32 R83, -RZ, R97.reuse.H0_H0 ;  /* 0x20000061ff537230 */ /* 0x100fe20000004100 */
[----:B------:R-:W-:Y:S01]  /*6340*/  F2FP.F16.F32.PACK_AB R95, R11, R6 ;  /* 0x000000060b5f723e */ /* 0x000fe200000000ff */
[C---:B------:R-:W-:Y:S01]  /*6350*/  FFMA R8, R81.reuse, R82, R8 ;  /* 0x0000005251087223 */ /* 0x040fe20000000008 */
[----:B------:R-:W-:Y:S02]  /*6360*/  HADD2.F32 R82, -RZ, R97.H1_H1 ;  /* 0x30000061ff527230 */ /* 0x000fe40000004100 */
[C---:B------:R-:W-:Y:S01]  /*6370*/  FFMA R9, R81.reuse, R84, R9 ;  /* 0x0000005451097223 */ /* 0x040fe20000000009 */
[----:B------:R-:W-:Y:S01]  /*6380*/  FFMA R10, R81, R83, R10 ;  /* 0x00000053510a7223 */ /* 0x000fe2000000000a */
[----:B------:R1:W-:Y:S01]  /*6390*/  STS.128 [R178+UR36+0x400], R92 ;  /* 0x0004005cb2007988 */ /* 0x0003e20008000c24 */
[C---:B------:R-:W-:Y:S01]  /*63a0*/  FMUL R15, R78.reuse, R15 ;  /* 0x0000000f4e0f7220 */ /* 0x040fe20000400000 */
[--C-:B------:R-:W-:Y:S01]  /*63b0*/  HADD2.F32 R83, -RZ, R98.reuse.H0_H0 ;  /* 0x20000062ff537230 */ /* 0x100fe20000004100 */
[----:B------:R-:W-:Y:S01]  /*63c0*/  F2FP.F16.F32.PACK_AB R116, R9, R8 ;  /* 0x000000080974723e */ /* 0x000fe200000000ff */
[----:B------:R-:W-:Y:S02]  /*63d0*/  HADD2.F32 R84, -RZ, R98.H1_H1 ;  /* 0x30000062ff547230 */ /* 0x000fe40000004100 */
[----:B------:R-:W-:Y:S01]  /*63e0*/  FFMA R15, R81, R82, R15 ;  /* 0x00000052510f7223 */ /* 0x000fe2000000000f */
[C---:B------:R-:W-:Y:S01]  /*63f0*/  FMUL R12, R78.reuse, R16 ;  /* 0x000000104e0c7220 */ /* 0x040fe20000400000 */
[C---:B------:R-:W-:Y:S01]  /*6400*/  FMUL R13, R78.reuse, R17 ;  /* 0x000000114e0d7220 */ /* 0x040fe20000400000 */
[--C-:B------:R-:W-:Y:S02]  /*6410*/  HADD2.F32 R82, -RZ, R99.reuse.H0_H0 ;  /* 0x20000063ff527230 */ /* 0x100fe40000004100 */
[C---:B------:R-:W-:Y:S01]  /*6420*/  FMUL R14, R78.reuse, R18 ;  /* 0x000000124e0e7220 */ /* 0x040fe20000400000 */
[----:B------:R-:W-:Y:S01]  /*6430*/  F2FP.F16.F32.PACK_AB R117, R15, R10 ;  /* 0x0000000a0f75723e */ /* 0x000fe200000000ff */
[C---:B------:R-:W-:Y:S01]  /*6440*/  FFMA R12, R81.reuse, R83, R12 ;  /* 0x00000053510c7223 */ /* 0x040fe2000000000c */
[C---:B------:R-:W-:Y:S01]  /*6450*/  FFMA R13, R81.reuse, R84, R13 ;  /* 0x00000054510d7223 */ /* 0x040fe2000000000d */
[----:B------:R-:W-:Y:S01]  /*6460*/  FFMA R14, R81, R82, R14 ;  /* 0x00000052510e7223 */ /* 0x000fe2000000000e */
[----:B------:R-:W-:Y:S02]  /*6470*/  HADD2.F32 R84, -RZ, R99.H1_H1 ;  /* 0x30000063ff547230 */ /* 0x000fe40000004100 */
[C---:B------:R-:W-:Y:S01]  /*6480*/  FMUL R19, R78.reuse, R19 ;  /* 0x000000134e137220 */ /* 0x040fe20000400000 */
[--C-:B------:R-:W-:Y:S01]  /*6490*/  HADD2.F32 R82, -RZ, R104.reuse.H0_H0 ;  /* 0x20000068ff527230 */ /* 0x100fe20000004100 */
[----:B------:R-:W-:Y:S01]  /*64a0*/  F2FP.F16.F32.PACK_AB R118, R13, R12 ;  /* 0x0000000c0d76723e */ /* 0x000fe200000000ff */
[C---:B------:R-:W-:Y:S01]  /*64b0*/  FMUL R16, R78.reuse, R20 ;  /* 0x000000144e107220 */ /* 0x040fe20000400000 */
[C---:B------:R-:W-:Y:S01]  /*64c0*/  FFMA R19, R81.reuse, R84, R19 ;  /* 0x0000005451137223 */ /* 0x040fe20000000013 */
[----:B------:R-:W-:Y:S02]  /*64d0*/  HADD2.F32 R84, -RZ, R104.H1_H1 ;  /* 0x30000068ff547230 */ /* 0x000fe40000004100 */
[C---:B------:R-:W-:Y:S01]  /*64e0*/  FMUL R17, R78.reuse, R21 ;  /* 0x000000154e117220 */ /* 0x040fe20000400000 */
[----:B------:R-:W-:Y:S01]  /*64f0*/  FFMA R16, R81, R82, R16 ;  /* 0x0000005251107223 */ /* 0x000fe20000000010 */
[--C-:B------:R-:W-:Y:S01]  /*6500*/  HADD2.F32 R82, -RZ, R105.reuse.H0_H0 ;  /* 0x20000069ff527230 */ /* 0x100fe20000004100 */
[----:B------:R-:W-:Y:S01]  /*6510*/  F2FP.F16.F32.PACK_AB R119, R19, R14 ;  /* 0x0000000e1377723e */ /* 0x000fe200000000ff */
[----:B------:R-:W-:Y:S01]  /*6520*/  FFMA R17, R81, R84, R17 ;  /* 0x0000005451117223 */ /* 0x000fe20000000011 */
[C---:B------:R-:W-:Y:S01]  /*6530*/  FMUL R18, R78.reuse, R22 ;  /* 0x000000164e127220 */ /* 0x040fe20000400000 */
[C---:B------:R-:W-:Y:S01]  /*6540*/  FMUL R23, R78.reuse, R23 ;  /* 0x000000174e177220 */ /* 0x040fe20000400000 */
[--C-:B------:R-:W-:Y:S01]  /*6550*/  HADD2.F32 R83, -RZ, R106.reuse.H0_H0 ;  /* 0x2000006aff537230 */ /* 0x100fe20000004100 */
[----:B------:R2:W-:Y:S01]  /*6560*/  STS.128 [R179+0x400], R116 ;  /* 0x00040074b3007388 */ /* 0x0005e20000000c00 */
[----:B------:R-:W-:Y:S01]  /*6570*/  F2FP.F16.F32.PACK_AB R124, R17, R16 ;  /* 0x00000010117c723e */ /* 0x000fe200000000ff */
[C---:B------:R-:W-:Y:S01]  /*6580*/  FFMA R18, R81.reuse, R82, R18 ;  /* 0x0000005251127223 */ /* 0x040fe20000000012 */
[----:B------:R-:W-:Y:S02]  /*6590*/  HADD2.F32 R82, -RZ, R105.H1_H1 ;  /* 0x30000069ff527230 */ /* 0x000fe40000004100 */
[C---:B------:R-:W-:Y:S01]  /*65a0*/  FMUL R20, R78.reuse, R24 ;  /* 0x000000184e147220 */ /* 0x040fe20000400000 */
[----:B------:R-:W-:Y:S02]  /*65b0*/  HADD2.F32 R84, -RZ, R106.H1_H1 ;  /* 0x3000006aff547230 */ /* 0x000fe40000004100 */
[C---:B------:R-:W-:Y:S01]  /*65c0*/  FMUL R21, R78.reuse, R25 ;  /* 0x000000194e157220 */ /* 0x040fe20000400000 */
[C---:B------:R-:W-:Y:S01]  /*65d0*/  FMUL R22, R78.reuse, R26 ;  /* 0x0000001a4e167220 */ /* 0x040fe20000400000 */
[C---:B------:R-:W-:Y:S01]  /*65e0*/  FFMA R23, R81.reuse, R82, R23 ;  /* 0x0000005251177223 */ /* 0x040fe20000000017 */
[C---:B------:R-:W-:Y:S01]  /*65f0*/  FFMA R20, R81.reuse, R83, R20 ;  /* 0x0000005351147223 */ /* 0x040fe20000000014 */
[C---:B------:R-:W-:Y:S01]  /*6600*/  FFMA R21, R81.reuse, R84, R21 ;  /* 0x0000005451157223 */ /* 0x040fe20000000015 */
[----:B------:R-:W-:Y:S01]  /*6610*/  FFMA R22, R81, R85, R22 ;  /* 0x0000005551167223 */ /* 0x000fe20000000016 */
[C---:B------:R-:W-:Y:S01]  /*6620*/  FMUL R27, R78.reuse, R27 ;  /* 0x0000001b4e1b7220 */ /* 0x040fe20000400000 */
[--C-:B------:R-:W-:Y:S01]  /*6630*/  HADD2.F32 R82, -RZ, R112.reuse.H0_H0 ;  /* 0x20000070ff527230 */ /* 0x100fe20000004100 */
[----:B------:R-:W-:Y:S01]  /*6640*/  F2FP.F16.F32.PACK_AB R125, R23, R18 ;  /* 0x00000012177d723e */ /* 0x000fe200000000ff */
[C---:B------:R-:W-:Y:S01]  /*6650*/  FMUL R24, R78.reuse, R28 ;  /* 0x0000001c4e187220 */ /* 0x040fe20000400000 */
[----:B------:R-:W-:Y:S01]  /*6660*/  F2FP.F16.F32.PACK_AB R126, R21, R20 ;  /* 0x00000014157e723e */ /* 0x000fe200000000ff */
[C---:B------:R-:W-:Y:S01]  /*6670*/  FFMA R27, R81.reuse, R86, R27 ;  /* 0x00000056511b7223 */ /* 0x040fe2000000001b */
[----:B------:R-:W-:Y:S02]  /*6680*/  HADD2.F32 R84, -RZ, R112.H1_H1 ;  /* 0x30000070ff547230 */ /* 0x000fe40000004100 */
[----:B------:R-:W-:Y:S01]  /*6690*/  FFMA R24, R81, R82, R24 ;  /* 0x0000005251187223 */ /* 0x000fe20000000018 */
[C---:B------:R-:W-:Y:S01]  /*66a0*/  FMUL R25, R78.reuse, R29 ;  /* 0x0000001d4e197220 */ /* 0x040fe20000400000 */
[--C-:B------:R-:W-:Y:S01]  /*66b0*/  HADD2.F32 R83, -RZ, R113.reuse.H0_H0 ;  /* 0x20000071ff537230 */ /* 0x100fe20000004100 */
[----:B------:R-:W-:Y:S01]  /*66c0*/  F2FP.F16.F32.PACK_AB R127, R27, R22 ;  /* 0x000000161b7f723e */ /* 0x000fe200000000ff */
[C---:B------:R-:W-:Y:S01]  /*66d0*/  FMUL R26, R78.reuse, R30 ;  /* 0x0000001e4e1a7220 */ /* 0x040fe20000400000 */
[----:B------:R-:W-:Y:S02]  /*66e0*/  HADD2.F32 R82, -RZ, R113.H1_H1 ;  /* 0x30000071ff527230 */ /* 0x000fe40000004100 */
[C---:B------:R-:W-:Y:S01]  /*66f0*/  FFMA R25, R81.reuse, R84, R25 ;  /* 0x0000005451197223 */ /* 0x040fe20000000019 */
[C---:B------:R-:W-:Y:S01]  /*6700*/  FMUL R31, R78.reuse, R31 ;  /* 0x0000001f4e1f7220 */ /* 0x040fe20000400000 */
[----:B------:R3:W-:Y:S01]  /*6710*/  STS.128 [R177+0x400], R124 ;  /* 0x0004007cb1007388 */ /* 0x0007e20000000c00 */
[----:B------:R-:W-:Y:S01]  /*6720*/  FFMA R26, R81, R83, R26 ;  /* 0x00000053511a7223 */ /* 0x000fe2000000001a */
[--C-:B------:R-:W-:Y:S01]  /*6730*/  HADD2.F32 R83, -RZ, R114.reuse.H0_H0 ;  /* 0x20000072ff537230 */ /* 0x100fe20000004100 */
[----:B-1----:R-:W-:Y:S01]  /*6740*/  F2FP.F16.F32.PACK_AB R92, R25, R24 ;  /* 0x00000018195c723e */ /* 0x002fe200000000ff */
[----:B------:R-:W-:Y:S01]  /*6750*/  FFMA R31, R81, R82, R31 ;  /* 0x00000052511f7223 */ /* 0x000fe2000000001f */
[C---:B------:R-:W-:Y:S01]  /*6760*/  FMUL R28, R78.reuse, R32 ;  /* 0x000000204e1c7220 */ /* 0x040fe20000400000 */
[----:B------:R-:W-:Y:S02]  /*6770*/  HADD2.F32 R82, -RZ, R114.H1_H1 ;  /* 0x30000072ff527230 */ /* 0x000fe40000004100 */
[C---:B------:R-:W-:Y:S01]  /*6780*/  FMUL R29, R78.reuse, R33 ;  /* 0x000000214e1d7220 */ /* 0x040fe20000400000 */
[--C-:B------:R-:W-:Y:S01]  /*6790*/  HADD2.F32 R85, -RZ, R115.reuse.H0_H0 ;  /* 0x20000073ff557230 */ /* 0x100fe20000004100 */
[----:B------:R-:W-:Y:S01]  /*67a0*/  F2FP.F16.F32.PACK_AB R93, R31, R26 ;  /* 0x0000001a1f5d723e */ /* 0x000fe200000000ff */
[C---:B------:R-:W-:Y:S01]  /*67b0*/  FFMA R28, R81.reuse, R83, R28 ;  /* 0x00000053511c7223 */ /* 0x040fe2000000001c */
        /* <DEDUP_REMOVED lines=16> */
[----:B------:R-:W-:Y:S01]  /*68c0*/  HADD2.F32 R82, -RZ, R121.H1_H1 ;  /* 0x30000079ff527230 */ /* 0x000fe20000004100 */
[----:B------:R1:W-:Y:S01]  /*68d0*/  STS.128 [R180+0x400], R92 ;  /* 0x0004005cb4007388 */ /* 0x0003e20000000c00 */
[C---:B------:R-:W-:Y:S01]  /*68e0*/  FMUL R39, R78.reuse, R39 ;  /* 0x000000274e277220 */ /* 0x040fe20000400000 */
[----:B--2---:R-:W-:Y:S01]  /*68f0*/  F2FP.F16.F32.PACK_AB R116, R33, R32 ;  /* 0x000000202174723e */ /* 0x004fe200000000ff */
[C---:B------:R-:W-:Y:S01]  /*6900*/  FFMA R34, R81.reuse, R83, R34 ;  /* 0x0000005351227223 */ /* 0x040fe20000000022 */
[--C-:B------:R-:W-:Y:S02]  /*6910*/  HADD2.F32 R83, -RZ, R122.reuse.H0_H0 ;  /* 0x2000007aff537230 */ /* 0x100fe40000004100 */
        /* <DEDUP_REMOVED lines=26> */
[----:B---3--:R-:W-:Y:S01]  /*6ac0*/  F2FP.F16.F32.PACK_AB R124, R41, R40 ;  /* 0x00000028297c723e */ /* 0x008fe200000000ff */
        /* <DEDUP_REMOVED lines=9> */
[C---:B------:R-:W-:Y:S01]  /*6b60*/  FFMA R45, R81.reuse, R84, R45 ;  /* 0x00000054512d7223 */ /* 0x040fe2000000002d */
[C---:B------:R-:W-:Y:S01]  /*6b70*/  FMUL R46, R78.reuse, R50 ;  /* 0x000000324e2e7220 */ /* 0x040fe20000400000 */
[----:B------:R-:W-:Y:S02]  /*6b80*/  HADD2.F32 R82, -RZ, R131.H1_H1 ;  /* 0x30000083ff527230 */ /* 0x000fe40000004100 */
[C---:B------:R-:W-:Y:S01]  /*6b90*/  FMUL R51, R78.reuse, R51 ;  /* 0x000000334e337220 */ /* 0x040fe20000400000 */
[C---:B------:R-:W-:Y:S01]  /*6ba0*/  FMUL R48, R78.reuse, R52 ;  /* 0x000000344e307220 */ /* 0x040fe20000400000 */
[C---:B------:R-:W-:Y:S01]  /*6bb0*/  FFMA R46, R81.reuse, R83, R46 ;  /* 0x00000053512e7223 */ /* 0x040fe2000000002e */
[--C-:B------:R-:W-:Y:S02]  /*6bc0*/  HADD2.F32 R83, -RZ, R136.reuse.H0_H0 ;  /* 0x20000088ff537230 */ /* 0x100fe40000004100 */
[C---:B------:R-:W-:Y:S01]  /*6bd0*/  FFMA R51, R81.reuse, R82, R51 ;  /* 0x0000005251337223 */ /* 0x040fe20000000033 */
[----:B------:R-:W-:Y:S02]  /*6be0*/  HADD2.F32 R84, -RZ, R136.H1_H1 ;  /* 0x30000088ff547230 */ /* 0x000fe40000004100 */
[C---:B------:R-:W-:Y:S01]  /*6bf0*/  FMUL R49, R78.reuse, R53 ;  /* 0x000000354e317220 */ /* 0x040fe20000400000 */
[--C-:B------:R-:W-:Y:S02]  /*6c00*/  HADD2.F32 R85, -RZ, R137.reuse.H0_H0 ;  /* 0x20000089ff557230 */ /* 0x100fe40000004100 */
[C---:B------:R-:W-:Y:S01]  /*6c10*/  FMUL R50, R78.reuse, R54 ;  /* 0x000000364e327220 */ /* 0x040fe20000400000 */
[----:B------:R-:W-:Y:S02]  /*6c20*/  HADD2.F32 R82, -RZ, R137.H1_H1 ;  /* 0x30000089ff527230 */ /* 0x000fe40000004100 */
[C---:B------:R-:W-:Y:S01]  /*6c30*/  FMUL R55, R78.reuse, R55 ;  /* 0x000000374e377220 */ /* 0x040fe20000400000 */
[C---:B------:R-:W-:Y:S01]  /*6c40*/  FFMA R48, R81.reuse, R83, R48 ;  /* 0x0000005351307223 */ /* 0x040fe20000000030 */
[C---:B------:R-:W-:Y:S01]  /*6c50*/  FFMA R49, R81.reuse, R84, R49 ;  /* 0x0000005451317223 */ /* 0x040fe20000000031 */
[C---:B------:R-:W-:Y:S01]  /*6c60*/  FFMA R50, R81.reuse, R85, R50 ;  /* 0x0000005551327223 */ /* 0x040fe20000000032 */
[C---:B------:R-:W-:Y:S01]  /*6c70*/  FFMA R55, R81.reuse, R82, R55 ;  /* 0x0000005251377223 */ /* 0x040fe20000000037 */
[--C-:B------:R-:W-:Y:S02]  /*6c80*/  HADD2.F32 R83, -RZ, R138.reuse.H0_H0 ;  /* 0x2000008aff537230 */ /* 0x100fe40000004100 */
[C---:B------:R-:W-:Y:S01]  /*6c90*/  FMUL R52, R78.reuse, R56 ;  /* 0x000000384e347220 */ /* 0x040fe20000400000 */
        /* <DEDUP_REMOVED lines=9> */
[----:B------:R-:W-:Y:S01]  /*6d30*/  FFMA R59, R81, R84, R59 ;  /* 0x00000054513b7223 */ /* 0x000fe2000000003b */
[--C-:B------:R-:W-:Y:S02]  /*6d40*/  HADD2.F32 R82, -RZ, R144.reuse.H0_H0 ;  /* 0x20000090ff527230 */ /* 0x100fe40000004100 */
[C---:B------:R-:W-:Y:S01]  /*6d50*/  FMUL R56, R78.reuse, R60 ;  /* 0x0000003c4e387220 */ /* 0x040fe20000400000 */
[----:B------:R-:W-:Y:S02]  /*6d60*/  HADD2.F32 R84, -RZ, R144.H1_H1 ;  /* 0x30000090ff547230 */ /* 0x000fe40000004100 */
[C---:B------:R-:W-:Y:S01]  /*6d70*/  FMUL R57, R78.reuse, R61 ;  /* 0x0000003d4e397220 */ /* 0x040fe20000400000 */
[--C-:B------:R-:W-:Y:S02]  /*6d80*/  HADD2.F32 R83, -RZ, R145.reuse.H0_H0 ;  /* 0x20000091ff537230 */ /* 0x100fe40000004100 */
[C---:B------:R-:W-:Y:S01]  /*6d90*/  FMUL R58, R78.reuse, R62 ;  /* 0x0000003e4e3a7220 */ /* 0x040fe20000400000 */
[----:B------:R-:W-:Y:S01]  /*6da0*/  F2FP.F16.F32.PACK_AB R126, R45, R44 ;  /* 0x0000002c2d7e723e */ /* 0x000fe200000000ff */
[----:B------:R-:W-:Y:S01]  /*6db0*/  FFMA R56, R81, R82, R56 ;  /* 0x0000005251387223 */ /* 0x000fe20000000038 */
[----:B------:R-:W-:Y:S01]  /*6dc0*/  F2FP.F16.F32.PACK_AB R127, R51, R46 ;  /* 0x0000002e337f723e */ /* 0x000fe200000000ff */
[C---:B------:R-:W-:Y:S01]  /*6dd0*/  FFMA R57, R81.reuse, R84, R57 ;  /* 0x0000005451397223 */ /* 0x040fe20000000039 */
[C---:B------:R-:W-:Y:S01]  /*6de0*/  FFMA R58, R81.reuse, R83, R58 ;  /* 0x00000053513a7223 */ /* 0x040fe2000000003a */
[----:B------:R-:W-:Y:S02]  /*6df0*/  HADD2.F32 R82, -RZ, R145.H1_H1 ;  /* 0x30000091ff527230 */ /* 0x000fe40000004100 */
[C---:B------:R-:W-:Y:S01]  /*6e00*/  FMUL R63, R78.reuse, R63 ;  /* 0x0000003f4e3f7220 */ /* 0x040fe20000400000 */
[----:B------:R1:W-:Y:S01]  /*6e10*/  STS.128 [R182+0x400], R124 ;  /* 0x0004007cb6007388 */ /* 0x0003e20000000c00 */
[--C-:B------:R-:W-:Y:S02]  /*6e20*/  HADD2.F32 R83, -RZ, R146.reuse.H0_H0 ;  /* 0x20000092ff537230 */ /* 0x100fe40000004100 */
[C---:B------:R-:W-:Y:S01]  /*6e30*/  FMUL R60, R78.reuse, R64 ;  /* 0x000000404e3c7220 */ /* 0x040fe20000400000 */
[----:B------:R-:W-:Y:S02]  /*6e40*/  HADD2.F32 R84, -RZ, R146.H1_H1 ;  /* 0x30000092ff547230 */ /* 0x000fe40000004100 */
[C---:B------:R-:W-:Y:S01]  /*6e50*/  FMUL R61, R78.reuse, R65 ;  /* 0x000000414e3d7220 */ /* 0x040fe20000400000 */
[--C-:B------:R-:W-:Y:S02]  /*6e60*/  HADD2.F32 R85, -RZ, R147.reuse.H0_H0 ;  /* 0x20000093ff557230 */ /* 0x100fe40000004100 */
[C---:B------:R-:W-:Y:S01]  /*6e70*/  FMUL R62, R78.reuse, R66 ;  /* 0x000000424e3e7220 */ /* 0x040fe20000400000 */
[----:B------:R-:W-:Y:S02]  /*6e80*/  HADD2.F32 R86, -RZ, R147.H1_H1 ;  /* 0x30000093ff567230 */ /* 0x000fe40000004100 */
[----:B------:R-:W-:Y:S01]  /*6e90*/  FFMA R63, R81, R82, R63 ;  /* 0x00000052513f7223 */ /* 0x000fe2000000003f */
[----:B------:R-:W-:Y:S01]  /*6ea0*/  FMUL R67, R78, R67 ;  /* 0x000000434e437220 */ /* 0x000fe20000400000 */
[----:B------:R-:W-:Y:S01]  /*6eb0*/  F2FP.F16.F32.PACK_AB R132, R49, R48 ;  /* 0x000000303184723e */ /* 0x000fe200000000ff */
[----:B------:R-:W-:Y:S01]  /*6ec0*/  FFMA R60, R81, R83, R60 ;  /* 0x00000053513c7223 */ /* 0x000fe2000000003c */
[----:B------:R-:W-:Y:S01]  /*6ed0*/  F2FP.F16.F32.PACK_AB R133, R55, R50 ;  /* 0x000000323785723e */ /* 0x000fe200000000ff */
[----:B------:R-:W-:Y:S01]  /*6ee0*/  FFMA R61, R81, R84, R61 ;  /* 0x00000054513d7223 */ /* 0x000fe2000000003d */
[----:B------:R-:W-:Y:S01]  /*6ef0*/  F2FP.F16.F32.PACK_AB R134, R53, R52 ;  /* 0x000000343586723e */ /* 0x000fe200000000ff */
[----:B------:R-:W-:Y:S01]  /*6f00*/  FFMA R62, R81, R85, R62 ;  /* 0x00000055513e7223 */ /* 0x000fe2000000003e */
[----:B------:R-:W-:Y:S01]  /*6f10*/  F2FP.F16.F32.PACK_AB R135, R59, R54 ;  /* 0x000000363b87723e */ /* 0x000fe200000000ff */
[----:B------:R-:W-:Y:S01]  /*6f20*/  FFMA R67, R81, R86, R67 ;  /* 0x0000005651437223 */ /* 0x000fe20000000043 */
[----:B------:R-:W-:Y:S02]  /*6f30*/  F2FP.F16.F32.PACK_AB R140, R57, R56 ;  /* 0x00000038398c723e */ /* 0x000fe400000000ff */
[----:B------:R-:W-:Y:S01]  /*6f40*/  F2FP.F16.F32.PACK_AB R141, R63, R58 ;  /* 0x0000003a3f8d723e */ /* 0x000fe200000000ff */
[----:B------:R1:W-:Y:S01]  /*6f50*/  STS.128 [R174+0x400], R132 ;  /* 0x00040084ae007388 */ /* 0x0003e20000000c00 */
[----:B------:R-:W-:Y:S02]  /*6f60*/  F2FP.F16.F32.PACK_AB R142, R61, R60 ;  /* 0x0000003c3d8e723e */ /* 0x000fe400000000ff */
[----:B------:R-:W-:Y:S05]  /*6f70*/  F2FP.F16.F32.PACK_AB R143, R67, R62 ;  /* 0x0000003e438f723e */ /* 0x000fea00000000ff */
[----:B------:R1:W-:Y:S01]  /*6f80*/  STS.128 [R181+0x400], R140 ;  /* 0x0004008cb5007388 */ /* 0x0003e20000000c00 */
[----:B------:R-:W-:Y:S01]  /*6f90*/  @!PT LDS RZ, [RZ] ;  /* 0x00000000fffff984 */ /* 0x000fe20000000800 */
[----:B------:R-:W-:Y:S01]  /*6fa0*/  @!PT LDS RZ, [RZ] ;  /* 0x00000000fffff984 */ /* 0x000fe20000000800 */
[----:B------:R-:W-:Y:S01]  /*6fb0*/  @!PT LDS RZ, [RZ] ;  /* 0x00000000fffff984 */ /* 0x000fe20000000800 */
[----:B------:R-:W-:Y:S01]  /*6fc0*/  @!PT LDS RZ, [RZ] ;  /* 0x00000000fffff984 */ /* 0x000fe20000000800 */
[----:B------:R2:W-:Y:S07]  /*6fd0*/  MEMBAR.ALL.CTA ;  /* 0x0000000000007992 */ /* 0x0005ee0000008000 */
[----:B--2---:R-:W2:Y:S02]  /*6fe0*/  FENCE.VIEW.ASYNC.S ;  /* 0x00000000000073c6 */ /* 0x004ea40000000000 */
[----:B--2---:R-:W-:Y:S06]  /*6ff0*/  BAR.SYNC.DEFER_BLOCKING 0x1, 0x80 ;  /* 0x0042000000007b1d */ /* 0x004fec0000010000 */
[----:B------:R-:W-:Y:S05]  /*7000*/  @P0 BRA `(.L_x_103) ;  /* 0x0000000000280947 */ /* 0x000fea0003800000 */
[----:B------:R-:W-:Y:S02]  /*7010*/  UIADD3 UR4, UPT, UPT, UR36, 0x400, URZ ;  /* 0x0000040024047890 */ /* 0x000fe4000fffe0ff */
[----:B------:R-:W-:Y:S01]  /*7020*/  UIADD3 UR6, UP0, UPT, UR54, 0x680, URZ ;  /* 0x0000068036067890 */ /* 0x000fe2000ff1e0ff */
[----:B------:R-:W-:Y:S03]  /*7030*/  UMOV UR43, UR52 ;  /* 0x00000034002b7c82 */ /* 0x000fe60008000000 */
[----:B------:R-:W-:Y:S01]  /*7040*/  MOV R163, UR4 ;  /* 0x0000000400a37c02 */ /* 0x000fe20008000f00 */
[----:B------:R-:W-:Y:S03]  /*7050*/  UIADD3.X UR7, UPT, UPT, URZ, UR55, URZ, UP0, !UPT ;  /* 0x00000037ff077290 */ /* 0x000fe600087fe4ff */
[----:B------:R-:W-:Y:S11]  /*7060*/  R2UR UR40, R163 ;  /* 0x00000000a32872ca */ /* 0x000ff600000e0000 */
[----:B------:R-:W-:Y:S02]  /*7070*/  @!UPT UIADD3 URZ, UPT, UPT, URZ, URZ, URZ ;  /* 0x000000fffffff290 */ /* 0x000fe4000fffe0ff */
[----:B------:R2:W-:Y:S01]  /*7080*/  UTMASTG.3D [UR40], [UR6] ;  /* 0x00000028060073b5 */ /* 0x0005e20008010000 */
[----:B------:R0:W-:Y:S01]  /*7090*/  UTMACMDFLUSH ;  /* 0x00000000000079b7 */ /* 0x0001e20000000000 */
[----:B--2---:R-:W-:Y:S04]  /*70a0*/  DEPBAR.LE SB0, 0x1 ;  /* 0x000080400000791a */ /* 0x004fe80000000000 */
.L_x_103:
[----:B------:R-:W-:Y:S05]  /*70b0*/  BSYNC.RECONVERGENT B0 ;  /* 0x0000000000007941 */ /* 0x000fea0003800200 */
.L_x_102:
[----:B------:R-:W-:Y:S01]  /*70c0*/  BAR.SYNC.DEFER_BLOCKING 0x1, 0x80 ;  /* 0x0042000000007b1d */ /* 0x000fe20000010000 */
[----:B------:R-:W-:Y:S01]  /*70d0*/  ISETP.NE.AND P1, PT, R176, RZ, PT ;  /* 0x000000ffb000720c */ /* 0x000fe20003f25270 */
[----:B------:R-:W-:Y:S01]  /*70e0*/  UISETP.NE.AND UP0, UPT, UR48, URZ, UPT ;  /* 0x000000ff3000728c */ /* 0x000fe2000bf05270 */
[----:B------:R-:W-:Y:S11]  /*70f0*/  LEA R3, R101, UR36, 0x3 ;  /* 0x0000002465037c11 */ /* 0x000ff6000f8e18ff */
[----:B------:R-:W-:Y:S01]  /*7100*/  @P1 SHF.L.U32 R2, R167, 0x1f, RZ ;  /* 0x0000001fa7021819 */ /* 0x000fe200000006ff */
[----:B------:R-:W-:Y:S06]  /*7110*/  BRA.U !UP0, `(.L_x_104) ;  /* 0x0000000108247547 */ /* 0x000fec000b800000 */
[----:B------:R-:W-:Y:S01]  /*7120*/  IMAD.U32 R5, RZ, RZ, UR50 ;  /* 0x00000032ff057e24 */ /* 0x000fe2000f8e00ff */
[----:B------:R-:W-:Y:S01]  /*7130*/  MOV R0, UR37 ;  /* 0x0000002500007c02 */ /* 0x000fe20008000f00 */
[----:B------:R-:W-:Y:S03]  /*7140*/  UIADD3 UR50, UPT, UPT, UR50, 0x1, URZ ;  /* 0x0000000132327890 */ /* 0x000fe6000fffe0ff */
[----:B------:R-:W-:Y:S01]  /*7150*/  @P1 LEA R5, R5, UR36, 0x3 ;  /* 0x0000002405051c11 */ /* 0x000fe2000f8e18ff */
[----:B------:R-:W-:Y:S04]  /*7160*/  UISETP.NE.AND UP0, UPT, UR50, 0x4, UPT ;  /* 0x000000043200788c */ /* 0x000fe8000bf05270 */
[----:B------:R-:W-:Y:S01]  /*7170*/  @P1 VIADD R5, R5, 0x80 ;  /* 0x0000008005051836 */ /* 0x000fe20000000000 */
[----:B------:R-:W-:Y:S04]  /*7180*/  USEL UR50, UR50, URZ, UP0 ;  /* 0x000000ff32327287 */ /* 0x000fe80008000000 */
[----:B------:R-:W-:Y:S04]  /*7190*/  @P1 PRMT R0, R0, 0x654, R5 ;  /* 0x0000065400001816 */ /* 0x000fe80000000005 */
[----:B------:R2:W-:Y:S04]  /*71a0*/  @P1 SYNCS.ARRIVE.TRANS64.RED.A1T0 RZ, [R0+URZ], RZ ;  /* 0x000000ff00ff19a7 */ /* 0x0005e800081004ff */
.L_x_104:
[----:B------:R-:W3:Y:S01]  /*71b0*/  @P1 SYNCS.PHASECHK.TRANS64.TRYWAIT P0, [R3+URZ+0x60], R2 ;  /* 0x00006002030015a7 */ /* 0x000ee200080011ff */
[----:B------:R-:W-:Y:S01]  /*71c0*/  BSSY B1, `(.L_x_105) ;  /* 0x000001f000017945 */ /* 0x000fe20003800000 */
[----:B---3--:R-:W-:Y:S03]  /*71d0*/  @P1 SEL R103, RZ, 0x1, !P0 ;  /* 0x00000001ff671807 */ /* 0x008fe60004000000 */
[----:B------:R-:W-:Y:S05]  /*71e0*/  @!P1 BRA `(.L_x_106) ;  /* 0x0000000000709947 */ /* 0x000fea0003800000 */
[----:B------:R-:W-:Y:S01]  /*71f0*/  ISETP.NE.AND P1, PT, R108, RZ, PT ;  /* 0x000000ff6c00720c */ /* 0x000fe20003f25270 */
[----:B------:R-:W-:Y:S01]  /*7200*/  BSSY B0, `(.L_x_107) ;  /* 0x000000b000007945 */ /* 0x000fe20003800000 */
[----:B------:R-:W-:Y:S11]  /*7210*/  ISETP.NE.AND P0, PT, R103, RZ, PT ;  /* 0x000000ff6700720c */ /* 0x000ff60003f05270 */
[----:B------:R-:W-:Y:S05]  /*7220*/  @P1 IMAD R4, R101, 0x4000, R178 ;  /* 0x0000400065041824 */ /* 0x000fea00078e02b2 */
[----:B------:R-:W-:Y:S04]  /*7230*/  @P1 IADD3 R9, PT, PT, R4, UR36, RZ ;  /* 0x0000002404091c10 */ /* 0x000fe8000fffe0ff */
[----:B------:R-:W-:Y:S01]  /*7240*/  @P1 IADD3 R7, PT, PT, R102, R9, RZ ;  /* 0x0000000966071210 */ /* 0x000fe20007ffe0ff */
[--C-:B------:R-:W-:Y:S02]  /*7250*/  @P1 IMAD.IADD R5, R100, 0x1, R9.reuse ;  /* 0x0000000164051824 */ /* 0x100fe400078e0209 */
[----:B------:R-:W-:Y:S01]  /*7260*/  @P1 IMAD.IADD R2, R110, 0x1, R9 ;  /* 0x000000016e021824 */ /* 0x000fe200078e0209 */
[----:B------:R-:W-:Y:S06]  /*7270*/  @P0 BRA `(.L_x_108) ;  /* 0x00000000000c0947 */ /* 0x000fec0003800000 */
[----:B--2---:R-:W-:Y:S04]  /*7280*/  SHF.L.U32 R0, R167, 0x1f, RZ ;  /* 0x0000001fa7007819 */ /* 0x004fe800000006ff */
[----:B------:R-:W2:Y:S02]  /*7290*/  SYNCS.PHASECHK.TRANS64.TRYWAIT P0, [R3+URZ+0x60], R0 ;  /* 0x00006000030075a7 */ /* 0x000ea400080011ff */
[----:B--2---:R-:W-:Y:S05]  /*72a0*/  @!P0 BRA `(.L_x_109) ;  /* 0x00000048003c8947 */ /* 0x004fea0003800000 */
.L_x_108:
[----:B------:R-:W-:Y:S05]  /*72b0*/  BSYNC B0 ;  /* 0x0000000000007941 */ /* 0x000fea0003800000 */
.L_x_107:
[----:B------:R-:W-:Y:S01]  /*72c0*/  ISETP.NE.AND P0, PT, R108, RZ, PT ;  /* 0x000000ff6c00720c */ /* 0x000fe20003f05270 */
[----:B------:R-:W-:Y:S11]  /*72d0*/  VIADD R101, R101, 0x1 ;  /* 0x0000000165657836 */ /* 0x000ff60000000000 */
[----:B------:R-:W-:Y:S01]  /*72e0*/  @!UPT UIADD3 URZ, UPT, UPT, URZ, URZ, URZ ;  /* 0x000000fffffff290 */ /* 0x000fe2000fffe0ff */
[----:B------:R3:W4:Y:S01]  /*72f0*/  @P0 LDS.128 R88, [R4+UR36+0x400] ;  /* 0x0004002404580984 */ /* 0x0007220008000c00 */
[--C-:B--2---:R-:W-:Y:S01]  /*7300*/  @P0 IMAD.IADD R3, R102, 0x1, R5.reuse ;  /* 0x0000000166030824 */ /* 0x104fe200078e0205 */
[C---:B------:R-:W-:Y:S01]  /*7310*/  @P0 IADD3 R0, PT, PT, R110.reuse, R7, RZ ;  /* 0x000000076e000210 */ /* 0x040fe20007ffe0ff */
[C---:B------:R-:W-:Y:S01]  /*7320*/  @P0 IMAD.IADD R6, R110.reuse, 0x1, R5 ;  /* 0x000000016e060824 */ /* 0x040fe200078e0205 */
[----:B------:R3:W2:Y:S02]  /*7330*/  @P0 LDS.128 R96, [R2+0x400] ;  /* 0x0004000002600984 */ /* 0x0006a40000000c00 */
[----:B------:R-:W-:Y:S02]  /*7340*/  @P0 IADD3 R8, PT, PT, R110, R3, RZ ;  /* 0x000000036e080210 */ /* 0x000fe40007ffe0ff */
[----:B------:R3:W1:Y:S04]  /*7350*/  @P0 LDS.128 R104, [R7+0x400] ;  /* 0x0004000007680984 */ /* 0x0006680000000c00 */
[----:B------:R3:W1:Y:S04]  /*7360*/  @P0 LDS.128 R112, [R0+0x400] ;  /* 0x0004000000700984 */ /* 0x0006680000000c00 */
[----:B------:R3:W1:Y:S04]  /*7370*/  @P0 LDS.128 R120, [R5+0x400] ;  /* 0x0004000005780984 */ /* 0x0006680000000c00 */
[----:B------:R3:W1:Y:S04]  /*7380*/  @P0 LDS.128 R128, [R6+0x400] ;  /* 0x0004000006800984 */ /* 0x0006680000000c00 */
[----:B------:R3:W1:Y:S04]  /*7390*/  @P0 LDS.128 R136, [R3+0x400] ;  /* 0x0004000003880984 */ /* 0x0006680000000c00 */
[----:B------:R3:W1:Y:S02]  /*73a0*/  @P0 LDS.128 R144, [R8+0x400] ;  /* 0x0004000008900984 */ /* 0x0006640000000c00 */
.L_x_106:
[----:B------:R-:W-:Y:S05]  /*73b0*/  BSYNC B1 ;  /* 0x0000000000017941 */ /* 0x000fea0003800000 */
.L_x_105:
[----:B---3--:R-:W-:Y:S05]  /*73c0*/  VIADD R3, R80, 0x40 ;  /* 0x0000004050037836 */ /* 0x008fea0000000000 */
[----:B------:R-:W-:Y:S04]  /*73d0*/  SHF.R.U32.HI R3, RZ, 0x15, R3 ;  /* 0x00000015ff037819 */ /* 0x000fe80000011603 */
[----:B------:R-:W-:Y:S11]  /*73e0*/  LOP3.LUT P0, RZ, R3, 0x3, R162, 0x48, !PT ;  /* 0x0000000303ff7812 */ /* 0x000ff600078048a2 */
[----:B------:R-:W-:Y:S02]  /*73f0*/  @!UPT UIADD3 URZ, UPT, UPT, URZ, URZ, URZ ;  /* 0x000000fffffff290 */ /* 0x000fe4000fffe0ff */
[----:B------:R-:W-:Y:S05]  /*7400*/  @!P0 BRA `(.L_x_110) ;  /* 0x0000000000408947 */ /* 0x000fea0003800000 */
[----:B------:R-:W3:Y:S01]  /*7410*/  LDCU.64 UR8, c[0x4][0x70] ;  /* 0x01000e00ff0877ac */ /* 0x000ee20008000a00 */
[----:B------:R-:W-:Y:S01]  /*7420*/  MOV R3, 0x0 ;  /* 0x0000000000037802 */ /* 0x000fe20000000f00 */
[----:B------:R-:W-:Y:S02]  /*7430*/  HFMA2 R12, -RZ, RZ, 0, 5.9604644775390625e-08 ;  /* 0x00000001ff0c7431 */ /* 0x000fe400000001ff */
[----:B------:R-:W-:Y:S02]  /*7440*/  IMAD.MOV.U32 R8, RZ, RZ, 0x192 ;  /* 0x00000192ff087424 */ /* 0x000fe400078e00ff */
[----:B------:R-:W-:Y:S01]  /*7450*/  IMAD.MOV.U32 R13, RZ, RZ, RZ ;  /* 0x000000ffff0d7224 */ /* 0x000fe200078e00ff */
[----:B------:R-:W5:Y:S01]  /*7460*/  LDCU.64 UR6, c[0x4][0x78] ;  /* 0x01000f00ff0677ac */ /* 0x000f620008000a00 */
[----:B------:R-:W1:Y:S01]  /*7470*/  LDC.64 R2, c[0x4][R3] ;  /* 0x0100000003027b82 */ /* 0x000e620000000a00 */
[----:B------:R-:W2:Y:S01]  /*7480*/  LDCU.64 UR4, c[0x4][0x10] ;  /* 0x01000200ff0477ac */ /* 0x000ea20008000a00 */
[----:B---3--:R-:W-:Y:S01]  /*7490*/  MOV R5, UR9 ;  /* 0x0000000900057c02 */ /* 0x008fe20008000f00 */
[----:B------:R-:W-:Y:S01]  /*74a0*/  IMAD.U32 R4, RZ, RZ, UR8 ;  /* 0x00000008ff047e24 */ /* 0x000fe2000f8e00ff */
[----:B-----5:R-:W-:Y:S01]  /*74b0*/  MOV R7, UR7 ;  /* 0x0000000700077c02 */ /* 0x020fe20008000f00 */
[----:B------:R-:W-:Y:S01]  /*74c0*/  IMAD.U32 R6, RZ, RZ, UR6 ;  /* 0x00000006ff067e24 */ /* 0x000fe2000f8e00ff */
[----:B--2---:R-:W-:Y:S01]  /*74d0*/  MOV R11, UR5 ;  /* 0x00000005000b7c02 */ /* 0x004fe20008000f00 */
[----:B------:R-:W-:Y:S02]  /*74e0*/  IMAD.U32 R10, RZ, RZ, UR4 ;  /* 0x00000004ff0a7e24 */ /* 0x000fe4000f8e00ff */
[----:B------:R-:W-:Y:S07]  /*74f0*/  LEPC R20, `(.L_x_110) ;  /* 0x000000001014794e */ /* 0x000fee0000000000 */
[----:B-1--4-:R-:W-:Y:S05]  /*7500*/  CALL.ABS.NOINC R2 ;  /* 0x0000000002007343 */ /* 0x012fea0003c00000 */
.L_x_110:
[----:B------:R-:W-:Y:S05]  /*7510*/  WARPSYNC.ALL ;  /* 0x0000000000007948 */ /* 0x000fea0003800000 */
[----:B------:R-:W-:Y:S01]  /*7520*/  R2UR UR4, R80 ;  /* 0x00000000500472ca */ /* 0x000fe200000e0000 */
[--C-:B----4-:R-:W-:Y:S01]  /*7530*/  HADD2.F32 R82, -RZ, R88.reuse.H0_H0 ;  /* 0x20000058ff527230 */ /* 0x110fe20000004100 */
[----:B------:R-:W-:Y:S01]  /*7540*/  ISETP.NE.AND P6, PT, R176, RZ, PT ;  /* 0x000000ffb000720c */ /* 0x000fe20003fc5270 */
[----:B------:R-:W-:Y:S01]  /*7550*/  HADD2.F32 R83, -RZ, R88.H1_H1 ;  /* 0x30000058ff537230 */ /* 0x000fe20000004100 */
[----:B--2---:R-:W-:Y:S01]  /*7560*/  MOV R0, UR50 ;  /* 0x0000003200007c02 */ /* 0x004fe20008000f00 */
[--C-:B------:R-:W-:Y:S01]  /*7570*/  HADD2.F32 R84, -RZ, R89.reuse.H0_H0 ;  /* 0x20000059ff547230 */ /* 0x100fe20000004100 */
[----:B------:R-:W-:Y:S01]  /*7580*/  MOV R85, UR37 ;  /* 0x0000002500557c02 */ /* 0x000fe20008000f00 */
[----:B------:R-:W-:Y:S01]  /*7590*/  HADD2.F32 R86, -RZ, R89.H1_H1 ;  /* 0x30000059ff567230 */ /* 0x000fe20000004100 */
[----:B------:R-:W-:Y:S01]  /*75a0*/  ISETP.NE.AND P0, PT, R170, RZ, PT ;  /* 0x000000ffaa00720c */ /* 0x000fe20003f05270 */
[----:B------:R-:W-:Y:S04]  /*75b0*/  BSSY.RECONVERGENT B0, `(.L_x_111) ;  /* 0x00000fc000007945 */ /* 0x000fe80003800200 */
[----:B------:R-:W2:Y:S02]  /*75c0*/  LDTM.x64 R4, tmem[UR4+0x40] ;  /* 0x00004004000479ee */ /* 0x000ea40008340000 */
[----:B------:R-:W-:Y:S04]  /*75d0*/  @P6 LEA R0, R0, UR36, 0x3 ;  /* 0x0000002400006c11 */ /* 0x000fe8000f8e18ff */
[----:B------:R-:W-:Y:S04]  /*75e0*/  @P6 IADD3 R0, PT, PT, R0, 0x80, RZ ;  /* 0x0000008000006810 */ /* 0x000fe80007ffe0ff */
[----:B------:R-:W-:Y:S01]  /*75f0*/  @P6 PRMT R85, R85, 0x654, R0 ;  /* 0x0000065455556816 */ /* 0x000fe20000000000 */
[C---:B--2---:R-:W-:Y:S01]  /*7600*/  FMUL R0, R78.reuse, R4 ;  /* 0x000000044e007220 */ /* 0x044fe20000400000 */
[C---:B------:R-:W-:Y:S01]  /*7610*/  FMUL R2, R78.reuse, R5 ;  /* 0x000000054e027220 */ /* 0x040fe20000400000 */
[C---:B------:R-:W-:Y:S01]  /*7620*/  FMUL R3, R78.reuse, R6 ;  /* 0x000000064e037220 */ /* 0x040fe20000400000 */
[C---:B------:R-:W-:Y:S01]  /*7630*/  FMUL R7, R78.reuse, R7 ;  /* 0x000000074e077220 */ /* 0x040fe20000400000 */
[C---:B------:R-:W-:Y:S01]  /*7640*/  FFMA R0, R81.reuse, R82, R0 ;  /* 0x0000005251007223 */ /* 0x040fe20000000000 */
[C---:B------:R-:W-:Y:S01]  /*7650*/  FFMA R2, R81.reuse, R83, R2 ;  /* 0x0000005351027223 */ /* 0x040fe20000000002 */
[--C-:B------:R-:W-:Y:S02]  /*7660*/  HADD2.F32 R83, -RZ, R90.reuse.H0_H0 ;  /* 0x2000005aff537230 */ /* 0x100fe40000004100 */
[C---:B------:R-:W-:Y:S01]  /*7670*/  FFMA R3, R81.reuse, R84, R3 ;  /* 0x0000005451037223 */ /* 0x040fe20000000003 */
[----:B------:R-:W-:Y:S01]  /*7680*/  FFMA R7, R81, R86, R7 ;  /* 0x0000005651077223 */ /* 0x000fe20000000007 */
[----:B------:R-:W-:Y:S01]  /*7690*/  FMUL R4, R78, R8 ;  /* 0x000000084e047220 */ /* 0x000fe20000400000 */
[----:B-1----:R-:W-:Y:S01]  /*76a0*/  F2FP.F16.F32.PACK_AB R92, R2, R0 ;  /* 0x00000000025c723e */ /* 0x002fe200000000ff */
[----:B------:R-:W-:Y:S02]  /*76b0*/  HADD2.F32 R82, -RZ, R90.H1_H1 ;  /* 0x3000005aff527230 */ /* 0x000fe40000004100 */
[C---:B------:R-:W-:Y:S01]  /*76c0*/  FMUL R5, R78.reuse, R9 ;  /* 0x000000094e057220 */ /* 0x040fe20000400000 */
[----:B------:R-:W-:Y:S01]  /*76d0*/  F2FP.F16.F32.PACK_AB R93, R7, R3 ;  /* 0x00000003075d723e */ /* 0x000fe200000000ff */
        /* <DEDUP_REMOVED lines=19> */
[----:B------:R1:W-:Y:S01]  /*7810*/  STS.128 [R178+UR36+0x4400], R92 ;  /* 0x0044005cb2007988 */ /* 0x0003e20008000c24 */
        /* <DEDUP_REMOVED lines=8> */
[C---:B------:R-:W-:Y:S01]  /*78a0*/  FMUL R14, R78.reuse, R18 ;  /* 0x000000124e0e7220 */ /* 0x040fe20000400000 */
[----:B------:R-:W-:Y:S01]  /*78b0*/  F2FP.F16.F32.PACK_AB R117, R15, R10 ;  /* 0x0000000a0f75723e */ /* 0x000fe200000000ff */
[C---:B------:R-:W-:Y:S01]  /*78c0*/  FFMA R12, R81.reuse, R3, R12 ;  /* 0x00000003510c7223 */ /* 0x040fe2000000000c */
[--C-:B------:R-:W-:Y:S02]  /*78d0*/  HADD2.F32 R3, -RZ, R99.reuse.H0_H0 ;  /* 0x20000063ff037230 */ /* 0x100fe40000004100 */
[C---:B------:R-:W-:Y:S01]  /*78e0*/  FFMA R13, R81.reuse, R0, R13 ;  /* 0x00000000510d7223 */ /* 0x040fe2000000000d */
[----:B------:R-:W-:Y:S02]  /*78f0*/  HADD2.F32 R2, -RZ, R99.H1_H1 ;  /* 0x30000063ff027230 */ /* 0x000fe40000004100 */
[C---:B------:R-:W-:Y:S01]  /*7900*/  FMUL R19, R78.reuse, R19 ;  /* 0x000000134e137220 */ /* 0x040fe20000400000 */
[--C-:B------:R-:W-:Y:S02]  /*7910*/  HADD2.F32 R83, -RZ, R104.reuse.H0_H0 ;  /* 0x20000068ff537230 */ /* 0x100fe40000004100 */
[----:B------:R-:W-:Y:S01]  /*7920*/  FFMA R14, R81, R3, R14 ;  /* 0x00000003510e7223 */ /* 0x000fe2000000000e */
[----:B------:R-:W-:Y:S01]  /*7930*/  F2FP.F16.F32.PACK_AB R118, R13, R12 ;  /* 0x0000000c0d76723e */ /* 0x000fe200000000ff */
        /* <DEDUP_REMOVED lines=38> */
[C---:B------:R-:W-:Y:S01]  /*7ba0*/  FMUL R31, R78.reuse, R31 ;  /* 0x0000001f4e1f7220 */ /* 0x040fe20000400000 */
[----:B------:R3:W-:Y:S01]  /*7bb0*/  STS.128 [R177+0x4400], R124 ;  /* 0x0044007cb1007388 */ /* 0x0007e20000000c00 */
[--C-:B------:R-:W-:Y:S02]  /*7bc0*/  HADD2.F32 R3, -RZ, R114.reuse.H0_H0 ;  /* 0x20000072ff037230 */ /* 0x100fe40000004100 */
[----:B------:R-:W-:Y:S01]  /*7bd0*/  FFMA R26, R81, R0, R26 ;  /* 0x00000000511a7223 */ /* 0x000fe2000000001a */
[----:B------:R-:W-:Y:S01]  /*7be0*/  HADD2.F32 R0, -RZ, R113.H1_H1 ;  /* 0x30000071ff007230 */ /* 0x000fe20000004100 */
[----:B------:R-:W-:Y:S01]  /*7bf0*/  F2FP.F16.F32.PACK_AB R132, R25, R24 ;  /* 0x000000181984723e */ /* 0x000fe200000000ff */
[C---:B------:R-:W-:Y:S01]  /*7c00*/  FMUL R28, R78.reuse, R32 ;  /* 0x000000204e1c7220 */ /* 0x040fe20000400000 */
[----:B------:R-:W-:Y:S02]  /*7c10*/  HADD2.F32 R2, -RZ, R114.H1_H1 ;  /* 0x30000072ff027230 */ /* 0x000fe40000004100 */
[C---:B------:R-:W-:Y:S01]  /*7c20*/  FMUL R29, R78.reuse, R33 ;  /* 0x000000214e1d7220 */ /* 0x040fe20000400000 */
[--C-:B------:R-:W-:Y:S02]  /*7c30*/  HADD2.F32 R83, -RZ, R115.reuse.H0_H0 ;  /* 0x20000073ff537230 */ /* 0x100fe40000004100 */
[C---:B------:R-:W-:Y:S01]  /*7c40*/  FFMA R31, R81.reuse, R0, R31 ;  /* 0x00000000511f7223 */ /* 0x040fe2000000001f */
[C---:B------:R-:W-:Y:S01]  /*7c50*/  FFMA R28, R81.reuse, R3, R28 ;  /* 0x00000003511c7223 */ /* 0x040fe2000000001c */
[----:B------:R-:W-:Y:S01]  /*7c60*/  FFMA R29, R81, R2, R29 ;  /* 0x00000002511d7223 */ /* 0x000fe2000000001d */
[C---:B------:R-:W-:Y:S01]  /*7c70*/  FMUL R30, R78.reuse, R34 ;  /* 0x000000224e1e7220 */ /* 0x040fe20000400000 */
[----:B------:R-:W-:Y:S01]  /*7c80*/  HADD2.F32 R82, -RZ, R115.H1_H1 ;  /* 0x30000073ff527230 */ /* 0x000fe20000004100 */
[----:B------:R-:W-:Y:S01]  /*7c90*/  F2FP.F16.F32.PACK_AB R133, R31, R26 ;  /* 0x0000001a1f85723e */ /* 0x000fe200000000ff */
        /* <DEDUP_REMOVED lines=16> */
[----:B-1----:R-:W-:Y:S01]  /*7da0*/  F2FP.F16.F32.PACK_AB R92, R33, R32 ;  /* 0x00000020215c723e */ /* 0x002fe200000000ff */
        /* <DEDUP_REMOVED lines=42> */
[--C-:B------:R-:W-:Y:S02]  /*8050*/  HADD2.F32 R3, -RZ, R136.reuse.H0_H0 ;  /* 0x20000088ff037230 */ /* 0x100fe40000004100 */
[C---:B------:R-:W-:Y:S01]  /*8060*/  FFMA R46, R81.reuse, R83, R46 ;  /* 0x00000053512e7223 */ /* 0x040fe2000000002e */
[C---:B------:R-:W-:Y:S01]  /*8070*/  FMUL R48, R78.reuse, R52 ;  /* 0x000000344e307220 */ /* 0x040fe20000400000 */
        /* <DEDUP_REMOVED lines=17> */
[C---:B------:R-:W-:Y:S01]  /*8190*/  FFMA R52, R81.reuse, R0, R52 ;  /* 0x0000000051347223 */ /* 0x040fe20000000034 */
[C---:B------:R-:W-:Y:S01]  /*81a0*/  FFMA R53, R81.reuse, R2, R53 ;  /* 0x0000000251357223 */ /* 0x040fe20000000035 */
[----:B------:R-:W-:Y:S02]  /*81b0*/  HADD2.F32 R0, -RZ, R139.H1_H1 ;  /* 0x3000008bff007230 */ /* 0x000fe40000004100 */
[----:B------:R-:W-:Y:S01]  /*81c0*/  FFMA R54, R81, R3, R54 ;  /* 0x0000000351367223 */ /* 0x000fe20000000036 */
[C---:B------:R-:W-:Y:S01]  /*81d0*/  FMUL R59, R78.reuse, R59 ;  /* 0x0000003b4e3b7220 */ /* 0x040fe20000400000 */
[--C-:B------:R-:W-:Y:S02]  /*81e0*/  HADD2.F32 R3, -RZ, R144.reuse.H0_H0 ;  /* 0x20000090ff037230 */ /* 0x100fe40000004100 */
[C---:B------:R-:W-:Y:S01]  /*81f0*/  FMUL R56, R78.reuse, R60 ;  /* 0x0000003c4e387220 */ /* 0x040fe20000400000 */
[----:B------:R-:W-:Y:S02]  /*8200*/  HADD2.F32 R2, -RZ, R144.H1_H1 ;  /* 0x30000090ff027230 */ /* 0x000fe40000004100 */
[C---:B------:R-:W-:Y:S01]  /*8210*/  FMUL R57, R78.reuse, R61 ;  /* 0x0000003d4e397220 */ /* 0x040fe20000400000 */
[--C-:B------:R-:W-:Y:S01]  /*8220*/  HADD2.F32 R83, -RZ, R145.reuse.H0_H0 ;  /* 0x20000091ff537230 */ /* 0x100fe20000004100 */
[----:B------:R-:W-:Y:S01]  /*8230*/  F2FP.F16.F32.PACK_AB R118, R45, R44 ;  /* 0x0000002c2d76723e */ /* 0x000fe200000000ff */
[C---:B------:R-:W-:Y:S01]  /*8240*/  FMUL R58, R78.reuse, R62 ;  /* 0x0000003e4e3a7220 */ /* 0x040fe20000400000 */
[----:B------:R-:W-:Y:S01]  /*8250*/  F2FP.F16.F32.PACK_AB R119, R51, R46 ;  /* 0x0000002e3377723e */ /* 0x000fe200000000ff */
[C---:B------:R-:W-:Y:S01]  /*8260*/  FFMA R59, R81.reuse, R0, R59 ;  /* 0x00000000513b7223 */ /* 0x040fe2000000003b */
[C---:B------:R-:W-:Y:S01]  /*8270*/  FFMA R56, R81.reuse, R3, R56 ;  /* 0x0000000351387223 */ /* 0x040fe20000000038 */
[----:B------:R-:W-:Y:S02]  /*8280*/  HADD2.F32 R0, -RZ, R145.H1_H1 ;  /* 0x30000091ff007230 */ /* 0x000fe40000004100 */
[C---:B------:R-:W-:Y:S01]  /*8290*/  FFMA R57, R81.reuse, R2, R57 ;  /* 0x0000000251397223 */ /* 0x040fe20000000039 */
[----:B------:R1:W-:Y:S01]  /*82a0*/  STS.128 [R182+0x4400], R116 ;  /* 0x00440074b6007388 */ /* 0x0003e20000000c00 */
[C---:B------:R-:W-:Y:S01]  /*82b0*/  FMUL R63, R78.reuse, R63 ;  /* 0x0000003f4e3f7220 */ /* 0x040fe20000400000 */
[--C-:B------:R-:W-:Y:S02]  /*82c0*/  HADD2.F32 R3, -RZ, R146.reuse.H0_H0 ;  /* 0x20000092ff037230 */ /* 0x100fe40000004100 */
[C---:B------:R-:W-:Y:S01]  /*82d0*/  FFMA R58, R81.reuse, R83, R58 ;  /* 0x00000053513a7223 */ /* 0x040fe2000000003a */
        /* <DEDUP_REMOVED lines=8> */
[----:B---3--:R-:W-:Y:S01]  /*8360*/  F2FP.F16.F32.PACK_AB R124, R49, R48 ;  /* 0x00000030317c723e */ /* 0x008fe200000000ff */
[----:B------:R-:W-:Y:S01]  /*8370*/  FFMA R60, R81, R3, R60 ;  /* 0x00000003513c7223 */ /* 0x000fe2000000003c */
[----:B------:R-:W-:Y:S01]  /*8380*/  F2FP.F16.F32.PACK_AB R125, R55, R50 ;  /* 0x00000032377d723e */ /* 0x000fe200000000ff */
[----:B------:R-:W-:Y:S01]  /*8390*/  FFMA R61, R81, R2, R61 ;  /* 0x00000002513d7223 */ /* 0x000fe2000000003d */
[----:B------:R-:W-:Y:S01]  /*83a0*/  F2FP.F16.F32.PACK_AB R126, R53, R52 ;  /* 0x00000034357e723e */ /* 0x000fe200000000ff */
[----:B------:R-:W-:Y:S01]  /*83b0*/  FFMA R62, R81, R83, R62 ;  /* 0x00000053513e7223 */ /* 0x000fe2000000003e */
[----:B------:R-:W-:Y:S01]  /*83c0*/  F2FP.F16.F32.PACK_AB R127, R59, R54 ;  /* 0x000000363b7f723e */ /* 0x000fe200000000ff */
[----:B------:R-:W-:Y:S01]  /*83d0*/  FFMA R67, R81, R82, R67 ;  /* 0x0000005251437223 */ /* 0x000fe20000000043 */
[----:B----4-:R-:W-:Y:S02]  /*83e0*/  F2FP.F16.F32.PACK_AB R132, R57, R56 ;  /* 0x000000383984723e */ /* 0x010fe400000000ff */
[----:B------:R-:W-:Y:S01]  /*83f0*/  F2FP.F16.F32.PACK_AB R133, R63, R58 ;  /* 0x0000003a3f85723e */ /* 0x000fe200000000ff */
[----:B------:R1:W-:Y:S01]  /*8400*/  STS.128 [R174+0x4400], R124 ;  /* 0x0044007cae007388 */ /* 0x0003e20000000c00 */
[----:B------:R-:W-:Y:S02]  /*8410*/  F2FP.F16.F32.PACK_AB R134, R61, R60 ;  /* 0x0000003c3d86723e */ /* 0x000fe400000000ff */
[----:B------:R-:W-:Y:S02]  /*8420*/  F2FP.F16.F32.PACK_AB R135, R67, R62 ;  /* 0x0000003e4387723e */ /* 0x000fe400000000ff */
[----:B------:R-:W-:Y:S02]  /*8430*/  LEA R0, R101, UR36, 0x3 ;  /* 0x0000002465007c11 */ /* 0x000fe4000f8e18ff */
[----:B------:R-:W-:Y:S01]  /*8440*/  @P6 SHF.L.U32 R3, R167, 0x1f, RZ ;  /* 0x0000001fa7036819 */ /* 0x000fe200000006ff */
        /* <DEDUP_REMOVED lines=9> */
[----:B------:R-:W-:Y:S02]  /*84e0*/  UIADD3 UR8, UP0, UPT, UR54, 0x680, URZ ;  /* 0x0000068036087890 */ /* 0x000fe4000ff1e0ff */
[----:B------:R-:W-:Y:S02]  /*84f0*/  UIADD3 UR5, UPT, UPT, UR41, 0x40, URZ ;  /* 0x0000004029057890 */ /* 0x000fe4000fffe0ff */
[----:B------:R-:W-:Y:S02]  /*8500*/  UIADD3 UR4, UPT, UPT, UR36, 0x4400, URZ ;  /* 0x0000440024047890 */ /* 0x000fe4000fffe0ff */
[----:B------:R-:W-:Y:S01]  /*8510*/  UIADD3.X UR9, UPT, UPT, URZ, UR55, URZ, UP0, !UPT ;  /* 0x00000037ff097290 */ /* 0x000fe200087fe4ff */
[----:B------:R-:W-:Y:S01]  /*8520*/  UMOV UR6, UR42 ;  /* 0x0000002a00067c82 */ /* 0x000fe20008000000 */
[----:B------:R-:W-:Y:S07]  /*8530*/  UMOV UR7, UR52 ;  /* 0x0000003400077c82 */ /* 0x000fee0008000000 */
[----:B------:R2:W-:Y:S01]  /*8540*/  UTMASTG.3D [UR4], [UR8] ;  /* 0x00000004080073b5 */ /* 0x0005e20008010000 */
[----:B------:R0:W-:Y:S01]  /*8550*/  UTMACMDFLUSH ;  /* 0x00000000000079b7 */ /* 0x0001e20000000000 */
[----:B--2---:R-:W-:Y:S04]  /*8560*/  DEPBAR.LE SB0, 0x1 ;  /* 0x000080400000791a */ /* 0x004fe80000000000 */
.L_x_112:
[----:B------:R-:W-:Y:S05]  /*8570*/  BSYNC.RECONVERGENT B0 ;  /* 0x0000000000007941 */ /* 0x000fea0003800200 */
.L_x_111:
[----:B------:R-:W-:Y:S01]  /*8580*/  BAR.SYNC.DEFER_BLOCKING 0x1, 0x80 ;  /* 0x0042000000007b1d */ /* 0x000fe20000010000 */
[----:B------:R-:W-:Y:S04]  /*8590*/  UIADD3 UR40, UPT, UPT, UR50, 0x1, URZ ;  /* 0x0000000132287890 */ /* 0x000fe8000fffe0ff */
[----:B------:R-:W-:Y:S04]  /*85a0*/  UISETP.NE.AND UP0, UPT, UR40, 0x4, UPT ;  /* 0x000000042800788c */ /* 0x000fe8000bf05270 */
[----:B------:R-:W-:Y:S01]  /*85b0*/  USEL UR40, UR40, URZ, UP0 ;  /* 0x000000ff28287287 */ /* 0x000fe20008000000 */
[----:B------:R2:W-:Y:S01]  /*85c0*/  @P6 SYNCS.ARRIVE.TRANS64.RED.A1T0 RZ, [R85+URZ], RZ ;  /* 0x000000ff55ff69a7 */ /* 0x0005e200081004ff */
[----:B------:R-:W-:Y:S01]  /*85d0*/  BSSY B1, `(.L_x_113) ;  /* 0x0000020000017945 */ /* 0x000fe20003800000 */
[----:B------:R-:W3:Y:S02]  /*85e0*/  @P6 SYNCS.PHASECHK.TRANS64.TRYWAIT P0, [R0+URZ+0x60], R3 ;  /* 0x00006003000065a7 */ /* 0x000ee400080011ff */
[----:B---3--:R-:W-:Y:S01]  /*85f0*/  @P6 SEL R103, RZ, 0x1, !P0 ;  /* 0x00000001ff676807 */ /* 0x008fe20004000000 */
[----:B--2---:R-:W-:Y:S06]  /*8600*/  @!P6 BRA `(.L_x_114) ;  /* 0x000000000070e947 */ /* 0x004fec0003800000 */
        /* <DEDUP_REMOVED lines=9> */
[----:B------:R-:W-:Y:S04]  /*86a0*/  SHF.L.U32 R7, R167, 0x1f, RZ ;  /* 0x0000001fa7077819 */ /* 0x000fe800000006ff */
[----:B------:R-:W2:Y:S02]  /*86b0*/  SYNCS.PHASECHK.TRANS64.TRYWAIT P0, [R0+URZ+0x60], R7 ;  /* 0x00006007000075a7 */ /* 0x000ea400080011ff */
[----:B--2---:R-:W-:Y:S05]  /*86c0*/  @!P0 BRA `(.L_x_117) ;  /* 0x0000003400488947 */ /* 0x004fea0003800000 */
.L_x_116:
[----:B------:R-:W-:Y:S05]  /*86d0*/  BSYNC B0 ;  /* 0x0000000000007941 */ /* 0x000fea0003800000 */
.L_x_115:
        /* <DEDUP_REMOVED lines=15> */
.L_x_114:
[----:B------:R-:W-:Y:S05]  /*87d0*/  BSYNC B1 ;  /* 0x0000000000017941 */ /* 0x000fea0003800000 */
.L_x_113:
        /* <DEDUP_REMOVED lines=21> */
.L_x_118:
[----:B------:R-:W-:Y:S05]  /*8930*/  WARPSYNC.ALL ;  /* 0x0000000000007948 */ /* 0x000fea0003800000 */
[----:B------:R-:W-:Y:S01]  /*8940*/  R2UR UR4, R80 ;  /* 0x00000000500472ca */ /* 0x000fe200000e0000 */
[--C-:B----4-:R-:W-:Y:S01]  /*8950*/  HADD2.F32 R82, -RZ, R88.reuse.H0_H0 ;  /* 0x20000058ff527230 */ /* 0x110fe20000004100 */
[----:B------:R-:W-:Y:S01]  /*8960*/  ISETP.NE.AND P6, PT, R176, RZ, PT ;  /* 0x000000ffb000720c */ /* 0x000fe20003fc5270 */
[----:B------:R-:W-:Y:S01]  /*8970*/  HADD2.F32 R83, -RZ, R88.H1_H1 ;  /* 0x30000058ff537230 */ /* 0x000fe20000004100 */
[----:B------:R-:W-:Y:S01]  /*8980*/  MOV R3, UR40 ;  /* 0x0000002800037c02 */ /* 0x000fe20008000f00 */
[----:B------:R-:W-:Y:S01]  /*8990*/  BSSY.RECONVERGENT B0, `(.L_x_119) ;  /* 0x0000100000007945 */ /* 0x000fe20003800200 */
[----:B------:R-:W-:Y:S02]  /*89a0*/  MOV R84, UR37 ;  /* 0x0000002500547c02 */ /* 0x000fe40008000f00 */
[----:B------:R-:W-:Y:S05]  /*89b0*/  ISETP.NE.AND P0, PT, R170, RZ, PT ;  /* 0x000000ffaa00720c */ /* 0x000fea0003f05270 */
[----:B------:R-:W3:Y:S02]  /*89c0*/  LDTM.x64 R4, tmem[UR4+0x80] ;  /* 0x00008004000479ee */ /* 0x000ee40008340000 */
[----:B------:R-:W-:Y:S04]  /*89d0*/  @P6 LEA R3, R3, UR36, 0x3 ;  /* 0x0000002403036c11 */ /* 0x000fe8000f8e18ff */
[----:B------:R-:W-:Y:S04]  /*89e0*/  @P6 IADD3 R3, PT, PT, R3, 0x80, RZ ;  /* 0x0000008003036810 */ /* 0x000fe80007ffe0ff */
[----:B------:R-:W-:Y:S01]  /*89f0*/  @P6 PRMT R84, R84, 0x654, R3 ;  /* 0x0000065454546816 */ /* 0x000fe20000000003 */
[C---:B---3--:R-:W-:Y:S01]  /*8a00*/  FMUL R0, R78.reuse, R4 ;  /* 0x000000044e007220 */ /* 0x048fe20000400000 */
[C---:B------:R-:W-:Y:S01]  /*8a10*/  FMUL R3, R78.reuse, R6 ;  /* 0x000000064e037220 */ /* 0x040fe20000400000 */
[C---:B------:R-:W-:Y:S01]  /*8a20*/  FMUL R4, R78.reuse, R8 ;  /* 0x000000084e047220 */ /* 0x040fe20000400000 */
[C---:B------:R-:W-:Y:S01]  /*8a30*/  FMUL R6, R78.reuse, R10 ;  /* 0x0000000a4e067220 */ /* 0x040fe20000400000 */
[C---:B------:R-:W-:Y:S01]  /*8a40*/  FFMA R0, R81.reuse, R82, R0 ;  /* 0x0000005251007223 */ /* 0x040fe20000000000 */
[C---:B------:R-:W-:Y:S01]  /*8a50*/  FMUL R8, R78.reuse, R12 ;  /* 0x0000000c4e087220 */ /* 0x040fe20000400000 */
        /* <DEDUP_REMOVED lines=38> */
[--C-:B------:R-:W-:Y:S02]  /*8cc0*/  HADD2.F32 R64, -RZ, R89.reuse.H0_H0 ;  /* 0x20000059ff407230 */ /* 0x100fe40000004100 */
[C---:B------:R-:W-:Y:S01]  /*8cd0*/  FMUL R49, R78.reuse, R53 ;  /* 0x000000354e317220 */ /* 0x040fe20000400000 */
[C---:B------:R-:W-:Y:S01]  /*8ce0*/  FMUL R62, R78.reuse, R66 ;  /* 0x000000424e3e7220 */ /* 0x040fe20000400000 */
[----:B------:R-:W-:Y:S02]  /*8cf0*/  HADD2.F32 R66, -RZ, R89.H1_H1 ;  /* 0x30000059ff427230 */ /* 0x000fe40000004100 */
[C---:B------:R-:W-:Y:S01]  /*8d00*/  FMUL R53, R78.reuse, R57 ;  /* 0x000000394e357220 */ /* 0x040fe20000400000 */
[C---:B------:R-:W-:Y:S01]  /*8d10*/  FMUL R7, R78.reuse, R7 ;  /* 0x000000074e077220 */ /* 0x040fe20000400000 */
[C---:B------:R-:W-:Y:S01]  /*8d20*/  FMUL R57, R78.reuse, R61 ;  /* 0x0000003d4e397220 */ /* 0x040fe20000400000 */
[----:B------:R-:W-:Y:S01]  /*8d30*/  FMUL R61, R78, R65 ;  /* 0x000000414e3d7220 */ /* 0x000fe20000400000 */
[--C-:B------:R-:W-:Y:S02]  /*8d40*/  HADD2.F32 R65, -RZ, R90.reuse.H0_H0 ;  /* 0x2000005aff417230 */ /* 0x100fe40000004100 */
[C---:B------:R-:W-:Y:S01]  /*8d50*/  FFMA R2, R81.reuse, R83, R2 ;  /* 0x0000005351027223 */ /* 0x040fe20000000002 */
[C---:B------:R-:W-:Y:S01]  /*8d60*/  FFMA R3, R81.reuse, R64, R3 ;  /* 0x0000004051037223 */ /* 0x040fe20000000003 */
[----:B------:R-:W-:Y:S02]  /*8d70*/  HADD2.F32 R64, -RZ, R90.H1_H1 ;  /* 0x3000005aff407230 */ /* 0x000fe40000004100 */
[C---:B------:R-:W-:Y:S01]  /*8d80*/  FFMA R7, R81.reuse, R66, R7 ;  /* 0x0000004251077223 */ /* 0x040fe20000000007 */
[----:B------:R-:W-:Y:S01]  /*8d90*/  FFMA R4, R81, R65, R4 ;  /* 0x0000004151047223 */ /* 0x000fe20000000004 */
[--C-:B------:R-:W-:Y:S01]  /*8da0*/  HADD2.F32 R65, -RZ, R91.reuse.H0_H0 ;  /* 0x2000005bff417230 */ /* 0x100fe20000004100 */
[----:B-1----:R-:W-:Y:S01]  /*8db0*/  F2FP.F16.F32.PACK_AB R92, R2, R0 ;  /* 0x00000000025c723e */ /* 0x002fe200000000ff */
[----:B------:R-:W-:Y:S01]  /*8dc0*/  HADD2.F32 R0, -RZ, R91.H1_H1 ;  /* 0x3000005bff007230 */ /* 0x000fe20000004100 */
[----:B------:R-:W-:Y:S01]  /*8dd0*/  F2FP.F16.F32.PACK_AB R93, R7, R3 ;  /* 0x00000003075d723e */ /* 0x000fe200000000ff */
[--C-:B--2---:R-:W-:Y:S02]  /*8de0*/  HADD2.F32 R3, -RZ, R96.reuse.H0_H0 ;  /* 0x20000060ff037230 */ /* 0x104fe40000004100 */
[C---:B------:R-:W-:Y:S01]  /*8df0*/  FMUL R11, R78.reuse, R11 ;  /* 0x0000000b4e0b7220 */ /* 0x040fe20000400000 */
[----:B------:R-:W-:Y:S02]  /*8e00*/  HADD2.F32 R2, -RZ, R96.H1_H1 ;  /* 0x30000060ff027230 */ /* 0x000fe40000004100 */
[C---:B------:R-:W-:Y:S01]  /*8e10*/  FFMA R5, R81.reuse, R64, R5 ;  /* 0x0000004051057223 */ /* 0x040fe20000000005 */
[C---:B------:R-:W-:Y:S01]  /*8e20*/  FFMA R6, R81.reuse, R65, R6 ;  /* 0x0000004151067223 */ /* 0x040fe20000000006 */
[C---:B------:R-:W-:Y:S01]  /*8e30*/  FFMA R11, R81.reuse, R0, R11 ;  /* 0x00000000510b7223 */ /* 0x040fe2000000000b */
[--C-:B------:R-:W-:Y:S02]  /*8e40*/  HADD2.F32 R0, -RZ, R97.reuse.H0_H0 ;  /* 0x20000061ff007230 */ /* 0x100fe40000004100 */
[C---:B------:R-:W-:Y:S01]  /*8e50*/  FFMA R8, R81.reuse, R3, R8 ;  /* 0x0000000351087223 */ /* 0x040fe20000000008 */
[--C-:B------:R-:W-:Y:S02]  /*8e60*/  HADD2.F32 R3, -RZ, R98.reuse.H0_H0 ;  /* 0x20000062ff037230 */ /* 0x100fe40000004100 */
[C---:B------:R-:W-:Y:S01]  /*8e70*/  FFMA R9, R81.reuse, R2, R9 ;  /* 0x0000000251097223 */ /* 0x040fe20000000009 */
[----:B------:R-:W-:Y:S02]  /*8e80*/  HADD2.F32 R2, -RZ, R97.H1_H1 ;  /* 0x30000061ff027230 */ /* 0x000fe40000004100 */
[C---:B------:R-:W-:Y:S01]  /*8e90*/  FMUL R15, R78.reuse, R15 ;  /* 0x0000000f4e0f7220 */ /* 0x040fe20000400000 */
[----:B------:R-:W-:Y:S01]  /*8ea0*/  FFMA R10, R81, R0, R10 ;  /* 0x00000000510a7223 */ /* 0x000fe2000000000a */
[----:B------:R-:W-:Y:S01]  /*8eb0*/  HADD2.F32 R0, -RZ, R98.H1_H1 ;  /* 0x30000062ff007230 */ /* 0x000fe20000004100 */
[----:B------:R-:W-:Y:S01]  /*8ec0*/  F2FP.F16.F32.PACK_AB R94, R5, R4 ;  /* 0x00000004055e723e */ /* 0x000fe200000000ff */
[--C-:B------:R-:W-:Y:S02]  /*8ed0*/  HADD2.F32 R5, -RZ, R104.reuse.H0_H0 ;  /* 0x20000068ff057230 */ /* 0x100fe40000004100 */
[C---:B------:R-:W-:Y:S01]  /*8ee0*/  FFMA R15, R81.reuse, R2, R15 ;  /* 0x00000002510f7223 */ /* 0x040fe2000000000f */
[--C-:B------:R-:W-:Y:S02]  /*8ef0*/  HADD2.F32 R2, -RZ, R99.reuse.H1_H1 ;  /* 0x30000063ff027230 */ /* 0x100fe40000004100 */
[C---:B------:R-:W-:Y:S01]  /*8f00*/  FFMA R12, R81.reuse, R3, R12 ;  /* 0x00000003510c7223 */ /* 0x040fe2000000000c */
[----:B------:R-:W-:Y:S02]  /*8f10*/  HADD2.F32 R3, -RZ, R99.H0_H0 ;  /* 0x20000063ff037230 */ /* 0x000fe40000004100 */
[C---:B------:R-:W-:Y:S01]  /*8f20*/  FMUL R19, R78.reuse, R19 ;  /* 0x000000134e137220 */ /* 0x040fe20000400000 */
[----:B------:R-:W-:Y:S02]  /*8f30*/  HADD2.F32 R4, -RZ, R107.H1_H1 ;  /* 0x3000006bff047230 */ /* 0x000fe40000004100 */
[C---:B------:R-:W-:Y:S01]  /*8f40*/  FFMA R13, R81.reuse, R0, R13 ;  /* 0x00000000510d7223 */ /* 0x040fe2000000000d */
[----:B------:R-:W-:Y:S02]  /*8f50*/  HADD2.F32 R0, -RZ, R104.H1_H1 ;  /* 0x30000068ff007230 */ /* 0x000fe40000004100 */
[C---:B------:R-:W-:Y:S01]  /*8f60*/  FFMA R14, R81.reuse, R3, R14 ;  /* 0x00000003510e7223 */ /* 0x040fe2000000000e */
[--C-:B------:R-:W-:Y:S02]  /*8f70*/  HADD2.F32 R3, -RZ, R106.reuse.H0_H0 ;  /* 0x2000006aff037230 */ /* 0x100fe40000004100 */
[C---:B------:R-:W-:Y:S01]  /*8f80*/  FFMA R19, R81.reuse, R2, R19 ;  /* 0x0000000251137223 */ /* 0x040fe20000000013 */
[----:B------:R-:W-:Y:S02]  /*8f90*/  HADD2.F32 R2, -RZ, R105.H0_H0 ;  /* 0x20000069ff027230 */ /* 0x000fe40000004100 */
[C---:B------:R-:W-:Y:S01]  /*8fa0*/  FFMA R16, R81.reuse, R5, R16 ;  /* 0x0000000551107223 */ /* 0x040fe20000000010 */
[----:B------:R-:W-:Y:S02]  /*8fb0*/  HADD2.F32 R5, -RZ, R107.H0_H0 ;  /* 0x2000006bff057230 */ /* 0x000fe40000004100 */
[C---:B------:R-:W-:Y:S01]  /*8fc0*/  FFMA R17, R81.reuse, R0, R17 ;  /* 0x0000000051117223 */ /* 0x040fe20000000011 */
[----:B------:R-:W-:Y:S02]  /*8fd0*/  HADD2.F32 R0, -RZ, R105.H1_H1 ;  /* 0x30000069ff007230 */ /* 0x000fe40000004100 */
[C---:B------:R-:W-:Y:S01]  /*8fe0*/  FMUL R23, R78.reuse, R23 ;  /* 0x000000174e177220 */ /* 0x040fe20000400000 */
[C---:B------:R-:W-:Y:S01]  /*8ff0*/  FFMA R18, R81.reuse, R2, R18 ;  /* 0x0000000251127223 */ /* 0x040fe20000000012 */
[----:B------:R-:W-:Y:S02]  /*9000*/  HADD2.F32 R2, -RZ, R106.H1_H1 ;  /* 0x3000006aff027230 */ /* 0x000fe40000004100 */
[C---:B------:R-:W-:Y:S01]  /*9010*/  FMUL R27, R78.reuse, R27 ;  /* 0x0000001b4e1b7220 */ /* 0x040fe20000400000 */
[C---:B------:R-:W-:Y:S01]  /*9020*/  FFMA R23, R81.reuse, R0, R23 ;  /* 0x0000000051177223 */ /* 0x040fe20000000017 */
[----:B------:R-:W-:Y:S02]  /*9030*/  HADD2.F32 R0, -RZ, R112.H0_H0 ;  /* 0x20000070ff007230 */ /* 0x000fe40000004100 */
[C---:B------:R-:W-:Y:S01]  /*9040*/  FFMA R20, R81.reuse, R3, R20 ;  /* 0x0000000351147223 */ /* 0x040fe20000000014 */
[----:B------:R-:W-:Y:S02]  /*9050*/  HADD2.F32 R3, -RZ, R114.H0_H0 ;  /* 0x20000072ff037230 */ /* 0x000fe40000004100 */
[C---:B------:R-:W-:Y:S01]  /*9060*/  FFMA R21, R81.reuse, R2, R21 ;  /* 0x0000000251157223 */ /* 0x040fe20000000015 */
[C---:B------:R-:W-:Y:S01]  /*9070*/  FFMA R22, R81.reuse, R5, R22 ;  /* 0x0000000551167223 */ /* 0x040fe20000000016 */
[C---:B------:R-:W-:Y:S01]  /*9080*/  FFMA R27, R81.reuse, R4, R27 ;  /* 0x00000004511b7223 */ /* 0x040fe2000000001b */
[C---:B------:R-:W-:Y:S01]  /*9090*/  FFMA R24, R81.reuse, R0, R24 ;  /* 0x0000000051187223 */ /* 0x040fe20000000018 */
[----:B------:R-:W-:Y:S02]  /*90a0*/  HADD2.F32 R2, -RZ, R112.H1_H1 ;  /* 0x30000070ff027230 */ /* 0x000fe40000004100 */
[C---:B------:R-:W-:Y:S01]  /*90b0*/  FMUL R31, R78.reuse, R31 ;  /* 0x0000001f4e1f7220 */ /* 0x040fe20000400000 */
[----:B------:R-:W-:Y:S02]  /*90c0*/  HADD2.F32 R0, -RZ, R113.H0_H0 ;  /* 0x20000071ff007230 */ /* 0x000fe40000004100 */
[C---:B------:R-:W-:Y:S01]  /*90d0*/  FMUL R35, R78.reuse, R35 ;  /* 0x000000234e237220 */ /* 0x040fe20000400000 */
[----:B------:R-:W-:Y:S02]  /*90e0*/  HADD2.F32 R5, -RZ, R115.H0_H0 ;  /* 0x20000073ff057230 */ /* 0x000fe40000004100 */
[C---:B------:R-:W-:Y:S01]  /*90f0*/  FFMA R25, R81.reuse, R2, R25 ;  /* 0x0000000251197223 */ /* 0x040fe20000000019 */
[----:B------:R-:W-:Y:S02]  /*9100*/  HADD2.F32 R2, -RZ, R114.H1_H1 ;  /* 0x30000072ff027230 */ /* 0x000fe40000004100 */
[----:B------:R-:W-:Y:S01]  /*9110*/  FFMA R26, R81, R0, R26 ;  /* 0x00000000511a7223 */ /* 0x000fe2000000001a */
[----:B------:R-:W-:Y:S02]  /*9120*/  HADD2.F32 R0, -RZ, R113.H1_H1 ;  /* 0x30000071ff007230 */ /* 0x000fe40000004100 */
[C---:B------:R-:W-:Y:S01]  /*9130*/  FMUL R39, R78.reuse, R39 ;  /* 0x000000274e277220 */ /* 0x040fe20000400000 */
[----:B------:R-:W-:Y:S01]  /*9140*/  HADD2.F32 R4, -RZ, R115.H1_H1 ;  /* 0x30000073ff047230 */ /* 0x000fe20000004100 */
[----:B------:R-:W-:Y:S01]  /*9150*/  F2FP.F16.F32.PACK_AB R95, R11, R6 ;  /* 0x000000060b5f723e */ /* 0x000fe200000000ff */
[C---:B------:R-:W-:Y:S01]  /*9160*/  FMUL R43, R78.reuse, R43 ;  /* 0x0000002b4e2b7220 */ /* 0x040fe20000400000 */
[C---:B------:R-:W-:Y:S01]  /*9170*/  FFMA R31, R81.reuse, R0, R31 ;  /* 0x00000000511f7223 */ /* 0x040fe2000000001f */
[--C-:B------:R-:W-:Y:S02]  /*9180*/  HADD2.F32 R0, -RZ, R120.reuse.H0_H0 ;  /* 0x20000078ff007230 */ /* 0x100fe40000004100 */
[C---:B------:R-:W-:Y:S01]  /*9190*/  FFMA R28, R81.reuse, R3, R28 ;  /* 0x00000003511c7223 */ /* 0x040fe2000000001c */
[----:B------:R1:W-:Y:S01]  /*91a0*/  STS.128 [R178+UR36+0x8400], R92 ;  /* 0x0084005cb2007988 */ /* 0x0003e20008000c24 */
[C---:B------:R-:W-:Y:S01]  /*91b0*/  FFMA R29, R81.reuse, R2, R29 ;  /* 0x00000002511d7223 */ /* 0x040fe2000000001d */
[C---:B------:R-:W-:Y:S01]  /*91c0*/  FFMA R30, R81.reuse, R5, R30 ;  /* 0x00000005511e7223 */ /* 0x040fe2000000001e */
[C---:B------:R-:W-:Y:S01]  /*91d0*/  FFMA R35, R81.reuse, R4, R35 ;  /* 0x0000000451237223 */ /* 0x040fe20000000023 */
[----:B------:R-:W-:Y:S02]  /*91e0*/  HADD2.F32 R2, -RZ, R120.H1_H1 ;  /* 0x30000078ff027230 */ /* 0x000fe40000004100 */
[----:B------:R-:W-:Y:S01]  /*91f0*/  FFMA R32, R81, R0, R32 ;  /* 0x0000000051207223 */ /* 0x000fe20000000020 */
[--C-:B------:R-:W-:Y:S01]  /*9200*/  HADD2.F32 R3, -RZ, R121.reuse.H0_H0 ;  /* 0x20000079ff037230 */ /* 0x100fe20000004100 */
[----:B------:R-:W-:Y:S01]  /*9210*/  F2FP.F16.F32.PACK_AB R8, R9, R8 ;  /* 0x000000080908723e */ /* 0x000fe200000000ff */
[----:B------:R-:W-:Y:S02]  /*9220*/  HADD2.F32 R0, -RZ, R121.H1_H1 ;  /* 0x30000079ff007230 */ /* 0x000fe40000004100 */
[C---:B------:R-:W-:Y:S01]  /*9230*/  FFMA R33, R81.reuse, R2, R33 ;  /* 0x0000000251217223 */ /* 0x040fe20000000021 */
[--C-:B------:R-:W-:Y:S02]  /*9240*/  HADD2.F32 R5, -RZ, R123.reuse.H0_H0 ;  /* 0x2000007bff057230 */ /* 0x100fe40000004100 */
[C---:B------:R-:W-:Y:S01]  /*9250*/  FFMA R34, R81.reuse, R3, R34 ;  /* 0x0000000351227223 */ /* 0x040fe20000000022 */
[--C-:B------:R-:W-:Y:S02]  /*9260*/  HADD2.F32 R3, -RZ, R122.reuse.H0_H0 ;  /* 0x2000007aff037230 */ /* 0x100fe40000004100 */
[----:B------:R-:W-:Y:S01]  /*9270*/  FFMA R39, R81, R0, R39 ;  /* 0x0000000051277223 */ /* 0x000fe20000000027 */
[----:B------:R-:W-:Y:S01]  /*9280*/  HADD2.F32 R0, -RZ, R122.H1_H1 ;  /* 0x3000007aff007230 */ /* 0x000fe20000004100 */
[----:B------:R-:W-:Y:S01]  /*9290*/  F2FP.F16.F32.PACK_AB R9, R15, R10 ;  /* 0x0000000a0f09723e */ /* 0x000fe200000000ff */
[----:B------:R-:W-:Y:S02]  /*92a0*/  HADD2.F32 R2, -RZ, R123.H1_H1 ;  /* 0x3000007bff027230 */ /* 0x000fe40000004100 */
[C---:B------:R-:W-:Y:S01]  /*92b0*/  FFMA R36, R81.reuse, R3, R36 ;  /* 0x0000000351247223 */ /* 0x040fe20000000024 */
[--C-:B------:R-:W-:Y:S02]  /*92c0*/  HADD2.F32 R3, -RZ, R129.reuse.H0_H0 ;  /* 0x20000081ff037230 */ /* 0x100fe40000004100 */
[C---:B------:R-:W-:Y:S01]  /*92d0*/  FFMA R37, R81.reuse, R0, R37 ;  /* 0x0000000051257223 */ /* 0x040fe20000000025 */
[C---:B------:R-:W-:Y:S01]  /*92e0*/  FFMA R38, R81.reuse, R5, R38 ;  /* 0x0000000551267223 */ /* 0x040fe20000000026 */
[--C-:B------:R-:W-:Y:S02]  /*92f0*/  HADD2.F32 R0, -RZ, R128.reuse.H0_H0 ;  /* 0x20000080ff007230 */ /* 0x100fe40000004100 */
[----:B------:R-:W-:Y:S01]  /*9300*/  FFMA R43, R81, R2, R43 ;  /* 0x00000002512b7223 */ /* 0x000fe2000000002b */
[----:B------:R-:W-:Y:S01]  /*9310*/  HADD2.F32 R2, -RZ, R128.H1_H1 ;  /* 0x30000080ff027230 */ /* 0x000fe20000004100 */
[----:B------:R-:W-:Y:S01]  /*9320*/  F2FP.F16.F32.PACK_AB R10, R13, R12 ;  /* 0x0000000c0d0a723e */ /* 0x000fe200000000ff */
[C---:B------:R-:W-:Y:S01]  /*9330*/  FMUL R47, R78.reuse, R47 ;  /* 0x0000002f4e2f7220 */ /* 0x040fe20000400000 */
[----:B------:R-:W-:Y:S01]  /*9340*/  F2FP.F16.F32.PACK_AB R11, R19, R14 ;  /* 0x0000000e130b723e */ /* 0x000fe200000000ff */
[C---:B------:R-:W-:Y:S01]  /*9350*/  FFMA R40, R81.reuse, R0, R40 ;  /* 0x0000000051287223 */ /* 0x040fe20000000028 */
[----:B------:R-:W-:Y:S02]  /*9360*/  HADD2.F32 R0, -RZ, R129.H1_H1 ;  /* 0x30000081ff007230 */ /* 0x000fe40000004100 */
[C---:B------:R-:W-:Y:S01]  /*9370*/  FFMA R41, R81.reuse, R2, R41 ;  /* 0x0000000251297223 */ /* 0x040fe20000000029 */
[----:B------:R-:W-:Y:S01]  /*9380*/  FFMA R42, R81, R3, R42 ;  /* 0x00000003512a7223 */ /* 0x000fe2000000002a */
[----:B------:R1:W-:Y:S01]  /*9390*/  STS.128 [R179+0x8400], R8 ;  /* 0x00840008b3007388 */ /* 0x0003e20000000c00 */
[--C-:B------:R-:W-:Y:S01]  /*93a0*/  HADD2.F32 R3, -RZ, R130.reuse.H0_H0 ;  /* 0x20000082ff037230 */ /* 0x100fe20000004100 */
[----:B------:R-:W-:Y:S01]  /*93b0*/  F2FP.F16.F32.PACK_AB R16, R17, R16 ;  /* 0x000000101110723e */ /* 0x000fe200000000ff */
[----:B------:R-:W-:Y:S01]  /*93c0*/  HADD2.F32 R2, -RZ, R130.H1_H1 ;  /* 0x30000082ff027230 */ /* 0x000fe20000004100 */
[----:B------:R-:W-:Y:S01]  /*93d0*/  F2FP.F16.F32.PACK_AB R17, R23, R18 ;  /* 0x000000121711723e */ /* 0x000fe200000000ff */
[----:B------:R-:W-:Y:S01]  /*93e0*/  FFMA R47, R81, R0, R47 ;  /* 0x00000000512f7223 */ /* 0x000fe2000000002f */
[--C-:B------:R-:W-:Y:S01]  /*93f0*/  HADD2.F32 R5, -RZ, R131.reuse.H0_H0 ;  /* 0x20000083ff057230 */ /* 0x100fe20000004100 */
[----:B------:R-:W-:Y:S01]  /*9400*/  F2FP.F16.F32.PACK_AB R18, R21, R20 ;  /* 0x000000141512723e */ /* 0x000fe200000000ff */
[----:B------:R-:W-:Y:S01]  /*9410*/  HADD2.F32 R0, -RZ, R131.H1_H1 ;  /* 0x30000083ff007230 */ /* 0x000fe20000004100 */
[----:B------:R-:W-:Y:S01]  /*9420*/  F2FP.F16.F32.PACK_AB R19, R27, R22 ;  /* 0x000000161b13723e */ /* 0x000fe200000000ff */
[C---:B------:R-:W-:Y:S01]  /*9430*/  FMUL R51, R78.reuse, R51 ;  /* 0x000000334e337220 */ /* 0x040fe20000400000 */
[C---:B------:R-:W-:Y:S01]  /*9440*/  FFMA R44, R81.reuse, R3, R44 ;  /* 0x00000003512c7223 */ /* 0x040fe2000000002c */
[C---:B------:R-:W-:Y:S01]  /*9450*/  FFMA R45, R81.reuse, R2, R45 ;  /* 0x00000002512d7223 */ /* 0x040fe2000000002d */
[C---:B------:R-:W-:Y:S01]  /*9460*/  FFMA R46, R81.reuse, R5, R46 ;  /* 0x00000005512e7223 */ /* 0x040fe2000000002e */
[----:B------:R1:W-:Y:S01]  /*9470*/  STS.128 [R177+0x8400], R16 ;  /* 0x00840010b1007388 */ /* 0x0003e20000000c00 */
[----:B------:R-:W-:Y:S01]  /*9480*/  FFMA R51, R81, R0, R51 ;  /* 0x0000000051337223 */ /* 0x000fe20000000033 */
[--C-:B------:R-:W-:Y:S01]  /*9490*/  HADD2.F32 R3, -RZ, R136.reuse.H0_H0 ;  /* 0x20000088ff037230 */ /* 0x100fe20000004100 */
[----:B------:R-:W-:Y:S01]  /*94a0*/  F2FP.F16.F32.PACK_AB R24, R25, R24 ;  /* 0x000000181918723e */ /* 0x000fe200000000ff */
[----:B------:R-:W-:Y:S01]  /*94b0*/  HADD2.F32 R0, -RZ, R136.H1_H1 ;  /* 0x30000088ff007230 */ /* 0x000fe20000004100 */
[----:B------:R-:W-:Y:S01]  /*94c0*/  F2FP.F16.F32.PACK_AB R25, R31, R26 ;  /* 0x0000001a1f19723e */ /* 0x000fe200000000ff */
        /* <DEDUP_REMOVED lines=16> */
[----:B------:R-:W-:Y:S01]  /*95d0*/  FFMA R52, R81, R0, R52 ;  /* 0x0000000051347223 */ /* 0x000fe20000000034 */
[----:B------:R-:W-:Y:S01]  /*95e0*/  F2FP.F16.F32.PACK_AB R35, R43, R38 ;  /* 0x000000262b23723e */ /* 0x000fe200000000ff */
[C---:B------:R-:W-:Y:S01]  /*95f0*/  FFMA R53, R81.reuse, R2, R53 ;  /* 0x0000000251357223 */ /* 0x040fe20000000035 */
[----:B------:R-:W-:Y:S01]  /*9600*/  FFMA R54, R81, R3, R54 ;  /* 0x0000000351367223 */ /* 0x000fe20000000036 */
[----:B------:R-:W-:Y:S01]  /*9610*/  HADD2.F32 R0, -RZ, R139.H1_H1 ;  /* 0x3000008bff007230 */ /* 0x000fe20000004100 */
[----:B------:R-:W-:Y:S01]  /*9620*/  F2FP.F16.F32.PACK_AB R40, R41, R40 ;  /* 0x000000282928723e */ /* 0x000fe200000000ff */
[----:B------:R1:W-:Y:S01]  /*9630*/  STS.128 [R175+0x8400], R32 ;  /* 0x00840020af007388 */ /* 0x0003e20000000c00 */
[C---:B------:R-:W-:Y:S01]  /*9640*/  FMUL R59, R78.reuse, R59 ;  /* 0x0000003b4e3b7220 */ /* 0x040fe20000400000 */
[--C-:B------:R-:W-:Y:S01]  /*9650*/  HADD2.F32 R3, -RZ, R144.reuse.H0_H0 ;  /* 0x20000090ff037230 */ /* 0x100fe20000004100 */
[----:B------:R-:W-:Y:S01]  /*9660*/  F2FP.F16.F32.PACK_AB R41, R47, R42 ;  /* 0x0000002a2f29723e */ /* 0x000fe200000000ff */
[----:B------:R-:W-:Y:S01]  /*9670*/  HADD2.F32 R2, -RZ, R144.H1_H1 ;  /* 0x30000090ff027230 */ /* 0x000fe20000004100 */
[----:B------:R-:W-:Y:S01]  /*9680*/  F2FP.F16.F32.PACK_AB R42, R45, R44 ;  /* 0x0000002c2d2a723e */ /* 0x000fe200000000ff */
[--C-:B------:R-:W-:Y:S01]  /*9690*/  HADD2.F32 R5, -RZ, R145.reuse.H0_H0 ;  /* 0x20000091ff057230 */ /* 0x100fe20000004100 */
        /* <DEDUP_REMOVED lines=8> */
[----:B------:R-:W-:Y:S01]  /*9720*/  FFMA R58, R81, R5, R58 ;  /* 0x00000005513a7223 */ /* 0x000fe2000000003a */
[----:B------:R-:W-:Y:S01]  /*9730*/  HADD2.F32 R2, -RZ, R146.H1_H1 ;  /* 0x30000092ff027230 */ /* 0x000fe20000004100 */
[----:B------:R-:W-:Y:S01]  /*9740*/  F2FP.F16.F32.PACK_AB R48, R49, R48 ;  /* 0x000000303130723e */ /* 0x000fe200000000ff */
[--C-:B------:R-:W-:Y:S01]  /*9750*/  HADD2.F32 R5, -RZ, R147.reuse.H0_H0 ;  /* 0x20000093ff057230 */ /* 0x100fe20000004100 */
[----:B------:R-:W-:Y:S01]  /*9760*/  F2FP.F16.F32.PACK_AB R49, R55, R50 ;  /* 0x000000323731723e */ /* 0x000fe200000000ff */
[----:B------:R-:W-:Y:S02]  /*9770*/  HADD2.F32 R4, -RZ, R147.H1_H1 ;  /* 0x30000093ff047230 */ /* 0x000fe40000004100 */
[----:B------:R-:W-:Y:S01]  /*9780*/  FFMA R63, R81, R0, R63 ;  /* 0x00000000513f7223 */ /* 0x000fe2000000003f */
[----:B------:R-:W-:Y:S01]  /*9790*/  FMUL R67, R78, R67 ;  /* 0x000000434e437220 */ /* 0x000fe20000400000 */
[----:B------:R-:W-:Y:S01]  /*97a0*/  F2FP.F16.F32.PACK_AB R50, R53, R52 ;  /* 0x000000343532723e */ /* 0x000fe200000000ff */
[----:B------:R-:W-:Y:S01]  /*97b0*/  FFMA R60, R81, R3, R60 ;  /* 0x00000003513c7223 */ /* 0x000fe2000000003c */
[----:B------:R-:W-:Y:S01]  /*97c0*/  F2FP.F16.F32.PACK_AB R51, R59, R54 ;  /* 0x000000363b33723e */ /* 0x000fe200000000ff */
[C---:B------:R-:W-:Y:S01]  /*97d0*/  FFMA R61, R81.reuse, R2, R61 ;  /* 0x00000002513d7223 */ /* 0x040fe2000000003d */
[C---:B------:R-:W-:Y:S01]  /*97e0*/  FFMA R62, R81.reuse, R5, R62 ;  /* 0x00000005513e7223 */ /* 0x040fe2000000003e */
[----:B------:R-:W-:Y:S01]  /*97f0*/  FFMA R67, R81, R4, R67 ;  /* 0x0000000451437223 */ /* 0x000fe20000000043 */
[----:B------:R-:W-:Y:S01]  /*9800*/  F2FP.F16.F32.PACK_AB R56, R57, R56 ;  /* 0x000000383938723e */ /* 0x000fe200000000ff */
[----:B------:R1:W-:Y:S01]  /*9810*/  STS.128 [R174+0x8400], R48 ;  /* 0x00840030ae007388 */ /* 0x0003e20000000c00 */
[----:B------:R-:W-:Y:S02]  /*9820*/  F2FP.F16.F32.PACK_AB R57, R63, R58 ;  /* 0x0000003a3f39723e */ /* 0x000fe400000000ff */
        /* <DEDUP_REMOVED lines=22> */
.L_x_120:
[----:B------:R-:W-:Y:S05]  /*9990*/  BSYNC.RECONVERGENT B0 ;  /* 0x0000000000007941 */ /* 0x000fea0003800200 */
.L_x_119:
        /* <DEDUP_REMOVED lines=13> */
[----:B-1----:R-:W-:Y:S04]  /*9a70*/  @P1 IADD3 R9, PT, PT, R101, UR36, RZ ;  /* 0x0000002465091c10 */ /* 0x002fe8000fffe0ff */
[----:B------:R-:W-:Y:S01]  /*9a80*/  @P1 IADD3 R7, PT, PT, R102, R9, RZ ;  /* 0x0000000966071210 */ /* 0x000fe20007ffe0ff */
[--C-:B------:R-:W-:Y:S02]  /*9a90*/  @P1 IMAD.IADD R5, R100, 0x1, R9.reuse ;  /* 0x0000000164051824 */ /* 0x100fe400078e0209 */
[----:B------:R-:W-:Y:S01]  /*9aa0*/  @P1 IMAD.IADD R2, R110, 0x1, R9 ;  /* 0x000000016e021824 */ /* 0x000fe200078e0209 */
[----:B------:R-:W-:Y:S06]  /*9ab0*/  @P0 BRA `(.L_x_124) ;  /* 0x00000000000c0947 */ /* 0x000fec0003800000 */
[----:B------:R-:W-:Y:S04]  /*9ac0*/  SHF.L.U32 R0, R167, 0x1f, RZ ;  /* 0x0000001fa7007819 */ /* 0x000fe800000006ff */
[----:B------:R-:W1:Y:S02]  /*9ad0*/  SYNCS.PHASECHK.TRANS64.TRYWAIT P0, [R3+URZ+0x60], R0 ;  /* 0x00006000030075a7 */ /* 0x000e6400080011ff */
[----:B-1----:R-:W-:Y:S05]  /*9ae0*/  @!P0 BRA `(.L_x_125) ;  /* 0x0000002000548947 */ /* 0x002fea0003800000 */
.L_x_124:
[----:B------:R-:W-:Y:S05]  /*9af0*/  BSYNC B0 ;  /* 0x0000000000007941 */ /* 0x000fea0003800000 */
.L_x_123:
[----:B------:R-:W-:Y:S11]  /*9b00*/  ISETP.NE.AND P0, PT, R108, RZ, PT ;  /* 0x000000ff6c00720c */ /* 0x000ff60003f05270 */
[----:B------:R-:W-:Y:S02]  /*9b10*/  @!UPT UIADD3 URZ, UPT, UPT, URZ, URZ, URZ ;  /* 0x000000fffffff290 */ /* 0x000fe4000fffe0ff */
[----:B------:R2:W3:Y:S01]  /*9b20*/  @P0 LDS.128 R88, [R101+UR36+0x400] ;  /* 0x0004002465580984 */ /* 0x0004e20008000c00 */
[----:B-1----:R-:W-:Y:S01]  /*9b30*/  @P0 IMAD.IADD R3, R102, 0x1, R5 ;  /* 0x0000000166030824 */ /* 0x002fe200078e0205 */
[C---:B------:R-:W-:Y:S01]  /*9b40*/  @P0 IADD3 R4, PT, PT, R110.reuse, R5, RZ ;  /* 0x000000056e040210 */ /* 0x040fe20007ffe0ff */
[C---:B------:R-:W-:Y:S01]  /*9b50*/  @P0 IMAD.IADD R0, R110.reuse, 0x1, R7 ;  /* 0x000000016e000824 */ /* 0x040fe200078e0207 */
[----:B------:R2:W4:Y:S02]  /*9b60*/  @P0 LDS.128 R96, [R2+0x400] ;  /* 0x0004000002600984 */ /* 0x0005240000000c00 */
[----:B------:R-:W-:Y:S02]  /*9b70*/  @P0 IADD3 R110, PT, PT, R110, R3, RZ ;  /* 0x000000036e6e0210 */ /* 0x000fe40007ffe0ff */
[----:B------:R2:W1:Y:S04]  /*9b80*/  @P0 LDS.128 R104, [R7+0x400] ;  /* 0x0004000007680984 */ /* 0x0004680000000c00 */
[----:B------:R2:W1:Y:S04]  /*9b90*/  @P0 LDS.128 R112, [R0+0x400] ;  /* 0x0004000000700984 */ /* 0x0004680000000c00 */
[----:B------:R2:W1:Y:S04]  /*9ba0*/  @P0 LDS.128 R120, [R5+0x400] ;  /* 0x0004000005780984 */ /* 0x0004680000000c00 */
[----:B------:R2:W1:Y:S04]  /*9bb0*/  @P0 LDS.128 R128, [R4+0x400] ;  /* 0x0004000004800984 */ /* 0x0004680000000c00 */
[----:B------:R2:W1:Y:S04]  /*9bc0*/  @P0 LDS.128 R136, [R3+0x400] ;  /* 0x0004000003880984 */ /* 0x0004680000000c00 */
[----:B------:R2:W1:Y:S02]  /*9bd0*/  @P0 LDS.128 R144, [R110+0x400] ;  /* 0x000400006e900984 */ /* 0x0004640000000c00 */
.L_x_122:
[----:B------:R-:W-:Y:S05]  /*9be0*/  BSYNC B1 ;  /* 0x0000000000017941 */ /* 0x000fea0003800000 */
.L_x_121:
[----:B--2---:R-:W-:Y:S05]  /*9bf0*/  VIADD R3, R80, 0xc0 ;  /* 0x000000c050037836 */ /* 0x004fea0000000000 */
[----:B------:R-:W-:Y:S04]  /*9c00*/  SHF.R.U32.HI R3, RZ, 0x15, R3 ;  /* 0x00000015ff037819 */ /* 0x000fe80000011603 */
[----:B------:R-:W-:Y:S11]  /*9c10*/  LOP3.LUT P0, RZ, R3, 0x3, R162, 0x48, !PT ;  /* 0x0000000303ff7812 */ /* 0x000ff600078048a2 */
[----:B------:R-:W-:Y:S02]  /*9c20*/  @!UPT UIADD3 URZ, UPT, UPT, URZ, URZ, URZ ;  /* 0x000000fffffff290 */ /* 0x000fe4000fffe0ff */
[----:B------:R-:W-:Y:S05]  /*9c30*/  @!P0 BRA `(.L_x_126) ;  /* 0x0000000000408947 */ /* 0x000fea0003800000 */
[----:B------:R-:W2:Y:S01]  /*9c40*/  LDCU.64 UR8, c[0x4][0x70] ;  /* 0x01000e00ff0877ac */ /* 0x000ea20008000a00 */
[----:B------:R-:W-:Y:S01]  /*9c50*/  MOV R3, 0x0 ;  /* 0x0000000000037802 */ /* 0x000fe20000000f00 */
[----:B------:R-:W-:Y:S02]  /*9c60*/  HFMA2 R12, -RZ, RZ, 0, 5.9604644775390625e-08 ;  /* 0x00000001ff0c7431 */ /* 0x000fe400000001ff */
[----:B-1----:R-:W-:Y:S02]  /*9c70*/  IMAD.MOV.U32 R8, RZ, RZ, 0x192 ;  /* 0x00000192ff087424 */ /* 0x002fe400078e00ff */
[----:B------:R-:W-:Y:S01]  /*9c80*/  IMAD.MOV.U32 R13, RZ, RZ, RZ ;  /* 0x000000ffff0d7224 */ /* 0x000fe200078e00ff */
[----:B------:R-:W1:Y:S01]  /*9c90*/  LDCU.64 UR6, c[0x4][0x78] ;  /* 0x01000f00ff0677ac */ /* 0x000e620008000a00 */
[----:B------:R-:W3:Y:S01]  /*9ca0*/  LDC.64 R2, c[0x4][R3] ;  /* 0x0100000003027b82 */ /* 0x000ee20000000a00 */
[----:B------:R-:W5:Y:S01]  /*9cb0*/  LDCU.64 UR4, c[0x4][0x10] ;  /* 0x01000200ff0477ac */ /* 0x000f620008000a00 */
[----:B--2---:R-:W-:Y:S01]  /*9cc0*/  MOV R5, UR9 ;  /* 0x0000000900057c02 */ /* 0x004fe20008000f00 */
[----:B------:R-:W-:Y:S01]  /*9cd0*/  IMAD.U32 R4, RZ, RZ, UR8 ;  /* 0x00000008ff047e24 */ /* 0x000fe2000f8e00ff */
[----:B-1----:R-:W-:Y:S01]  /*9ce0*/  MOV R7, UR7 ;  /* 0x0000000700077c02 */ /* 0x002fe20008000f00 */
[----:B------:R-:W-:Y:S01]  /*9cf0*/  IMAD.U32 R6, RZ, RZ, UR6 ;  /* 0x00000006ff067e24 */ /* 0x000fe2000f8e00ff */
[----:B-----5:R-:W-:Y:S01]  /*9d00*/  MOV R11, UR5 ;  /* 0x00000005000b7c02 */ /* 0x020fe20008000f00 */
[----:B------:R-:W-:Y:S02]  /*9d10*/  IMAD.U32 R10, RZ, RZ, UR4 ;  /* 0x00000004ff0a7e24 */ /* 0x000fe4000f8e00ff */
[----:B------:R-:W-:Y:S07]  /*9d20*/  LEPC R20, `(.L_x_126) ;  /* 0x000000001014794e */ /* 0x000fee0000000000 */
[----:B---34-:R-:W-:Y:S05]  /*9d30*/  CALL.ABS.NOINC R2 ;  /* 0x0000000002007343 */ /* 0x018fea0003c00000 */
.L_x_126:
[----:B------:R-:W-:Y:S01]  /*9d40*/  ISETP.NE.AND P0, PT, R170, RZ, PT ;  /* 0x000000ffaa00720c */ /* 0x000fe20003f05270 */
[----:B------:R-:W-:Y:S05]  /*9d50*/  WARPSYNC.ALL ;  /* 0x0000000000007948 */ /* 0x000fea0003800000 */
[----:B------:R-:W-:Y:S01]  /*9d60*/  R2UR UR4, R80 ;  /* 0x00000000500472ca */ /* 0x000fe200000e0000 */
[--C-:B---3--:R-:W-:Y:S01]  /*9d70*/  HADD2.F32 R82, -RZ, R88.reuse.H0_H0 ;  /* 0x20000058ff527230 */ /* 0x108fe20000004100 */
[----:B------:R-:W-:Y:S01]  /*9d80*/  R2UR UR5, R87 ;  /* 0x00000000570572ca */ /* 0x000fe200000e0000 */
[----:B------:R-:W-:Y:S01]  /*9d90*/  HADD2.F32 R84, -RZ, R88.H1_H1 ;  /* 0x30000058ff547230 */ /* 0x000fe20000004100 */
[----:B------:R-:W-:Y:S01]  /*9da0*/  BSSY.RECONVERGENT B0, `(.L_x_127) ;  /* 0x00000fd000007945 */ /* 0x000fe20003800200 */
[--C-:B------:R-:W-:Y:S02]  /*9db0*/  HADD2.F32 R83, -RZ, R89.reuse.H0_H0 ;  /* 0x20000059ff537230 */ /* 0x100fe40000004100 */
[----:B------:R-:W-:Y:S02]  /*9dc0*/  HADD2.F32 R86, -RZ, R89.H1_H1 ;  /* 0x30000059ff567230 */ /* 0x000fe40000004100 */
[--C-:B------:R-:W-:Y:S02]  /*9dd0*/  HADD2.F32 R85, -RZ, R90.reuse.H0_H0 ;  /* 0x2000005aff557230 */ /* 0x100fe40000004100 */
[----:B------:R-:W-:Y:S02]  /*9de0*/  HADD2.F32 R88, -RZ, R90.H1_H1 ;  /* 0x3000005aff587230 */ /* 0x000fe40000004100 */
[----:B-1----:R-:W1:Y:S01]  /*9df0*/  LDTM.x64 R4, tmem[UR4+0xc0] ;  /* 0x0000c004000479ee */ /* 0x002e620008340000 */
[----:B------:R-:W-:Y:S01]  /*9e00*/  NOP ;  /* 0x0000000000007918 */ /* 0x000fe20000000000 */
[----:B------:R-:W-:Y:S01]  /*9e10*/  UIADD3 UR5, UPT, UPT, UR5, 0xe0, URZ ;  /* 0x000000e005057890 */ /* 0x000fe2000fffe0ff */
[--C-:B------:R-:W-:Y:S02]  /*9e20*/  HADD2.F32 R87, -RZ, R91.reuse.H0_H0 ;  /* 0x2000005bff577230 */ /* 0x100fe40000004100 */
[----:B------:R-:W-:Y:S01]  /*9e30*/  HADD2.F32 R90, -RZ, R91.H1_H1 ;  /* 0x3000005bff5a7230 */ /* 0x000fe20000004100 */
[----:B------:R-:W-:Y:S01]  /*9e40*/  UPRMT UR5, UR37, 0x654, UR5 ;  /* 0x0000065425057896 */ /* 0x000fe20008000005 */
[--C-:B----4-:R-:W-:Y:S02]  /*9e50*/  HADD2.F32 R89, -RZ, R96.reuse.H0_H0 ;  /* 0x20000060ff597230 */ /* 0x110fe40000004100 */
[----:B------:R-:W-:Y:S02]  /*9e60*/  HADD2.F32 R91, -RZ, R96.H1_H1 ;  /* 0x30000060ff5b7230 */ /* 0x000fe40000004100 */
[--C-:B------:R-:W-:Y:S02]  /*9e70*/  HADD2.F32 R92, -RZ, R97.reuse.H0_H0 ;  /* 0x20000061ff5c7230 */ /* 0x100fe40000004100 */
[----:B------:R-:W-:Y:S02]  /*9e80*/  HADD2.F32 R94, -RZ, R97.H1_H1 ;  /* 0x30000061ff5e7230 */ /* 0x000fe40000004100 */
[----:B-1----:R-:W-:Y:S01]  /*9e90*/  SYNCS.ARRIVE.TRANS64.RED.A1T0 RZ, [UR5], RZ ;  /* 0x000000ffffff79a7 */ /* 0x002fe20008100405 */
[--C-:B------:R-:W-:Y:S02]  /*9ea0*/  HADD2.F32 R93, -RZ, R98.reuse.H0_H0 ;  /* 0x20000062ff5d7230 */ /* 0x100fe40000004100 */
[----:B------:R-:W-:Y:S02]  /*9eb0*/  HADD2.F32 R96, -RZ, R98.H1_H1 ;  /* 0x30000062ff607230 */ /* 0x000fe40000004100 */
[--C-:B------:R-:W-:Y:S02]  /*9ec0*/  HADD2.F32 R95, -RZ, R99.reuse.H0_H0 ;  /* 0x20000063ff5f7230 */ /* 0x100fe40000004100 */
[----:B------:R-:W-:Y:S02]  /*9ed0*/  HADD2.F32 R98, -RZ, R99.H1_H1 ;  /* 0x30000063ff627230 */ /* 0x000fe40000004100 */
[C---:B------:R-:W-:Y:S01]  /*9ee0*/  FMUL R4, R78.reuse, R4 ;  /* 0x000000044e047220 */ /* 0x040fe20000400000 */
[C---:B------:R-:W-:Y:S01]  /*9ef0*/  FMUL R5, R78.reuse, R5 ;  /* 0x000000054e057220 */ /* 0x040fe20000400000 */
[C---:B------:R-:W-:Y:S01]  /*9f00*/  FMUL R6, R78.reuse, R6 ;  /* 0x000000064e067220 */ /* 0x040fe20000400000 */
[C---:B------:R-:W-:Y:S01]  /*9f10*/  FMUL R7, R78.reuse, R7 ;  /* 0x000000074e077220 */ /* 0x040fe20000400000 */
[C---:B------:R-:W-:Y:S01]  /*9f20*/  FFMA R4, R81.reuse, R82, R4 ;  /* 0x0000005251047223 */ /* 0x040fe20000000004 */
[C---:B------:R-:W-:Y:S01]  /*9f30*/  FFMA R5, R81.reuse, R84, R5 ;  /* 0x0000005451057223 */ /* 0x040fe20000000005 */
[C---:B------:R-:W-:Y:S01]  /*9f40*/  FFMA R6, R81.reuse, R83, R6 ;  /* 0x0000005351067223 */ /* 0x040fe20000000006 */
[----:B------:R-:W-:Y:S01]  /*9f50*/  FFMA R7, R81, R86, R7 ;  /* 0x0000005651077223 */ /* 0x000fe20000000007 */
[C---:B------:R-:W-:Y:S01]  /*9f60*/  FMUL R8, R78.reuse, R8 ;  /* 0x000000084e087220 */ /* 0x040fe20000400000 */
[C---:B------:R-:W-:Y:S01]  /*9f70*/  FMUL R9, R78.reuse, R9 ;  /* 0x000000094e097220 */ /* 0x040fe20000400000 */
[----:B------:R-:W-:Y:S01]  /*9f80*/  F2FP.F16.F32.PACK_AB R4, R5, R4 ;  /* 0x000000040504723e */ /* 0x000fe200000000ff */
[C---:B------:R-:W-:Y:S01]  /*9f90*/  FMUL R10, R78.reuse, R10 ;  /* 0x0000000a4e0a7220 */ /* 0x040fe20000400000 */
[----:B------:R-:W-:Y:S01]  /*9fa0*/  F2FP.F16.F32.PACK_AB R5, R7, R6 ;  /* 0x000000060705723e */ /* 0x000fe200000000ff */
[C---:B------:R-:W-:Y:S01]  /*9fb0*/  FFMA R8, R81.reuse, R85, R8 ;  /* 0x0000005551087223 */ /* 0x040fe20000000008 */
[C---:B------:R-:W-:Y:S01]  /*9fc0*/  FFMA R9, R81.reuse, R88, R9 ;  /* 0x0000005851097223 */ /* 0x040fe20000000009 */
[----:B------:R-:W-:Y:S01]  /*9fd0*/  FFMA R10, R81, R87, R10 ;  /* 0x00000057510a7223 */ /* 0x000fe2000000000a */
[C---:B------:R-:W-:Y:S01]  /*9fe0*/  FMUL R11, R78.reuse, R11 ;  /* 0x0000000b4e0b7220 */ /* 0x040fe20000400000 */
[C---:B------:R-:W-:Y:S01]  /*9ff0*/  FMUL R0, R78.reuse, R12 ;  /* 0x0000000c4e007220 */ /* 0x040fe20000400000 */
[C---:B------:R-:W-:Y:S01]  /*a000*/  FMUL R2, R78.reuse, R13 ;  /* 0x0000000d4e027220 */ /* 0x040fe20000400000 */
[----:B------:R-:W-:Y:S01]  /*a010*/  F2FP.F16.F32.PACK_AB R6, R9, R8 ;  /* 0x000000080906723e */ /* 0x000fe200000000ff */
[C---:B------:R-:W-:Y:S01]  /*a020*/  FFMA R11, R81.reuse, R90, R11 ;  /* 0x0000005a510b7223 */ /* 0x040fe2000000000b */
[C---:B------:R-:W-:Y:S01]  /*a030*/  FFMA R0, R81.reuse, R89, R0 ;  /* 0x0000005951007223 */ /* 0x040fe20000000000 */
[----:B------:R-:W-:Y:S01]  /*a040*/  FFMA R2, R81, R91, R2 ;  /* 0x0000005b51027223 */ /* 0x000fe20000000002 */
[C---:B------:R-:W-:Y:S01]  /*a050*/  FMUL R3, R78.reuse, R14 ;  /* 0x0000000e4e037220 */ /* 0x040fe20000400000 */
[C---:B------:R-:W-:Y:S01]  /*a060*/  FMUL R15, R78.reuse, R15 ;  /* 0x0000000f4e0f7220 */ /* 0x040fe20000400000 */
[----:B------:R-:W-:Y:S01]  /*a070*/  F2FP.F16.F32.PACK_AB R7, R11, R10 ;  /* 0x0000000a0b07723e */ /* 0x000fe200000000ff */
[----:B------:R-:W-:Y:S01]  /*a080*/  FMUL R12, R78, R16 ;  /* 0x000000104e0c7220 */ /* 0x000fe20000400000 */
[----:B------:R-:W-:Y:S01]  /*a090*/  F2FP.F16.F32.PACK_AB R8, R2, R0 ;  /* 0x000000000208723e */ /* 0x000fe200000000ff */
[C---:B------:R-:W-:Y:S01]  /*a0a0*/  FFMA R3, R81.reuse, R92, R3 ;  /* 0x0000005c51037223 */ /* 0x040fe20000000003 */
[C---:B------:R-:W-:Y:S01]  /*a0b0*/  FFMA R15, R81.reuse, R94, R15 ;  /* 0x0000005e510f7223 */ /* 0x040fe2000000000f */
[----:B------:R1:W-:Y:S01]  /*a0c0*/  STS.128 [R178+UR36+0xc400], R4 ;  /* 0x00c40004b2007988 */ /* 0x0003e20008000c24 */
[----:B------:R-:W-:Y:S01]  /*a0d0*/  FFMA R12, R81, R93, R12 ;  /* 0x0000005d510c7223 */ /* 0x000fe2000000000c */
[C---:B------:R-:W-:Y:S01]  /*a0e0*/  FMUL R13, R78.reuse, R17 ;  /* 0x000000114e0d7220 */ /* 0x040fe20000400000 */
[C---:B------:R-:W-:Y:S01]  /*a0f0*/  FMUL R14, R78.reuse, R18 ;  /* 0x000000124e0e7220 */ /* 0x040fe20000400000 */
[----:B------:R-:W-:Y:S01]  /*a100*/  F2FP.F16.F32.PACK_AB R9, R15, R3 ;  /* 0x000000030f09723e */ /* 0x000fe200000000ff */
[--C-:B------:R-:W-:Y:S02]  /*a110*/  HADD2.F32 R97, -RZ, R104.reuse.H0_H0 ;  /* 0x20000068ff617230 */ /* 0x100fe40000004100 */
[C---:B------:R-:W-:Y:S01]  /*a120*/  FFMA R13, R81.reuse, R96, R13 ;  /* 0x00000060510d7223 */ /* 0x040fe2000000000d */
[----:B------:R-:W-:Y:S01]  /*a130*/  FFMA R14, R81, R95, R14 ;  /* 0x0000005f510e7223 */ /* 0x000fe2000000000e */
[C---:B------:R-:W-:Y:S01]  /*a140*/  FMUL R19, R78.reuse, R19 ;  /* 0x000000134e137220 */ /* 0x040fe20000400000 */
[----:B------:R-:W-:Y:S02]  /*a150*/  HADD2.F32 R100, -RZ, R104.H1_H1 ;  /* 0x30000068ff647230 */ /* 0x000fe40000004100 */
[C---:B------:R-:W-:Y:S01]  /*a160*/  FMUL R16, R78.reuse, R20 ;  /* 0x000000144e107220 */ /* 0x040fe20000400000 */
[----:B------:R-:W-:Y:S01]  /*a170*/  F2FP.F16.F32.PACK_AB R10, R13, R12 ;  /* 0x0000000c0d0a723e */ /* 0x000fe200000000ff */
[C---:B------:R-:W-:Y:S01]  /*a180*/  FFMA R19, R81.reuse, R98, R19 ;  /* 0x0000006251137223 */ /* 0x040fe20000000013 */
[--C-:B------:R-:W-:Y:S02]  /*a190*/  HADD2.F32 R99, -RZ, R105.reuse.H0_H0 ;  /* 0x20000069ff637230 */ /* 0x100fe40000004100 */
[----:B------:R-:W-:Y:S01]  /*a1a0*/  FFMA R16, R81, R97, R16 ;  /* 0x0000006151107223 */ /* 0x000fe20000000010 */
[C---:B------:R-:W-:Y:S01]  /*a1b0*/  FMUL R17, R78.reuse, R21 ;  /* 0x000000154e117220 */ /* 0x040fe20000400000 */
[----:B------:R-:W-:Y:S01]  /*a1c0*/  HADD2.F32 R102, -RZ, R105.H1_H1 ;  /* 0x30000069ff667230 */ /* 0x000fe20000004100 */
[----:B------:R-:W-:Y:S01]  /*a1d0*/  F2FP.F16.F32.PACK_AB R11, R19, R14 ;  /* 0x0000000e130b723e */ /* 0x000fe200000000ff */
[C---:B------:R-:W-:Y:S01]  /*a1e0*/  FMUL R18, R78.reuse, R22 ;  /* 0x000000164e127220 */ /* 0x040fe20000400000 */
[C---:B------:R-:W-:Y:S01]  /*a1f0*/  FFMA R17, R81.reuse, R100, R17 ;  /* 0x0000006451117223 */ /* 0x040fe20000000011 */
[--C-:B------:R-:W-:Y:S02]  /*a200*/  HADD2.F32 R101, -RZ, R106.reuse.H0_H0 ;  /* 0x2000006aff657230 */ /* 0x100fe40000004100 */
[C---:B------:R-:W-:Y:S01]  /*a210*/  FMUL R23, R78.reuse, R23 ;  /* 0x000000174e177220 */ /* 0x040fe20000400000 */
[----:B------:R1:W-:Y:S01]  /*a220*/  STS.128 [R179+0xc400], R8 ;  /* 0x00c40008b3007388 */ /* 0x0003e20000000c00 */
[----:B------:R-:W-:Y:S01]  /*a230*/  FFMA R18, R81, R99, R18 ;  /* 0x0000006351127223 */ /* 0x000fe20000000012 */
[----:B------:R-:W-:Y:S01]  /*a240*/  F2FP.F16.F32.PACK_AB R16, R17, R16 ;  /* 0x000000101110723e */ /* 0x000fe200000000ff */
[----:B------:R-:W-:Y:S01]  /*a250*/  FFMA R23, R81, R102, R23 ;  /* 0x0000006651177223 */ /* 0x000fe20000000017 */
[----:B------:R-:W-:Y:S02]  /*a260*/  HADD2.F32 R104, -RZ, R106.H1_H1 ;  /* 0x3000006aff687230 */ /* 0x000fe40000004100 */
[C---:B------:R-:W-:Y:S01]  /*a270*/  FMUL R20, R78.reuse, R24 ;  /* 0x000000184e147220 */ /* 0x040fe20000400000 */
[--C-:B------:R-:W-:Y:S02]  /*a280*/  HADD2.F32 R103, -RZ, R107.reuse.H0_H0 ;  /* 0x2000006bff677230 */ /* 0x100fe40000004100 */
[C---:B------:R-:W-:Y:S01]  /*a290*/  FMUL R21, R78.reuse, R25 ;  /* 0x000000194e157220 */ /* 0x040fe20000400000 */
[----:B------:R-:W-:Y:S01]  /*a2a0*/  F2FP.F16.F32.PACK_AB R17, R23, R18 ;  /* 0x000000121711723e */ /* 0x000fe200000000ff */
[C---:B------:R-:W-:Y:S01]  /*a2b0*/  FFMA R20, R81.reuse, R101, R20 ;  /* 0x0000006551147223 */ /* 0x040fe20000000014 */
[----:B------:R-:W-:Y:S02]  /*a2c0*/  HADD2.F32 R106, -RZ, R107.H1_H1 ;  /* 0x3000006bff6a7230 */ /* 0x000fe40000004100 */
[----:B------:R-:W-:Y:S01]  /*a2d0*/  FFMA R21, R81, R104, R21 ;  /* 0x0000006851157223 */ /* 0x000fe20000000015 */
[C---:B------:R-:W-:Y:S01]  /*a2e0*/  FMUL R22, R78.reuse, R26 ;  /* 0x0000001a4e167220 */ /* 0x040fe20000400000 */
[--C-:B------:R-:W-:Y:S02]  /*a2f0*/  HADD2.F32 R105, -RZ, R112.reuse.H0_H0 ;  /* 0x20000070ff697230 */ /* 0x100fe40000004100 */
[C---:B------:R-:W-:Y:S01]  /*a300*/  FMUL R27, R78.reuse, R27 ;  /* 0x0000001b4e1b7220 */ /* 0x040fe20000400000 */
[----:B------:R-:W-:Y:S01]  /*a310*/  HADD2.F32 R108, -RZ, R112.H1_H1 ;  /* 0x30000070ff6c7230 */ /* 0x000fe20000004100 */
[----:B------:R-:W-:Y:S01]  /*a320*/  F2FP.F16.F32.PACK_AB R18, R21, R20 ;  /* 0x000000141512723e */ /* 0x000fe200000000ff */
[C---:B------:R-:W-:Y:S01]  /*a330*/  FFMA R22, R81.reuse, R103, R22 ;  /* 0x0000006751167223 */ /* 0x040fe20000000016 */
        /* <DEDUP_REMOVED lines=9> */
[--C-:B------:R-:W-:Y:S01]  /*a3d0*/  HADD2.F32 R109, -RZ, R114.reuse.H0_H0 ;  /* 0x20000072ff6d7230 */ /* 0x100fe20000004100 */
[----:B------:R1:W-:Y:S01]  /*a3e0*/  STS.128 [R177+0xc400], R16 ;  /* 0x00c40010b1007388 */ /* 0x0003e20000000c00 */
        /* <DEDUP_REMOVED lines=69> */
[C---:B------:R-:W-:Y:S01]  /*a840*/  FFMA R45, R81.reuse, R128, R45 ;  /* 0x00000080512d7223 */ /* 0x040fe2000000002d */
[C---:B------:R-:W-:Y:S01]  /*a850*/  FMUL R46, R78.reuse, R50 ;  /* 0x000000324e2e7220 */ /* 0x040fe20000400000 */
[--C-:B------:R-:W-:Y:S02]  /*a860*/  HADD2.F32 R129, -RZ, R136.reuse.H0_H0 ;  /* 0x20000088ff817230 */ /* 0x100fe40000004100 */
[C---:B------:R-:W-:Y:S01]  /*a870*/  FMUL R51, R78.reuse, R51 ;  /* 0x000000334e337220 */ /* 0x040fe20000400000 */
[----:B------:R-:W-:Y:S02]  /*a880*/  HADD2.F32 R132, -RZ, R136.H1_H1 ;  /* 0x30000088ff847230 */ /* 0x000fe40000004100 */
[C---:B------:R-:W-:Y:S01]  /*a890*/  FMUL R48, R78.reuse, R52 ;  /* 0x000000344e307220 */ /* 0x040fe20000400000 */
[--C-:B------:R-:W-:Y:S02]  /*a8a0*/  HADD2.F32 R131, -RZ, R137.reuse.H0_H0 ;  /* 0x20000089ff837230 */ /* 0x100fe40000004100 */
[C---:B------:R-:W-:Y:S01]  /*a8b0*/  FMUL R49, R78.reuse, R53 ;  /* 0x000000354e317220 */ /* 0x040fe20000400000 */
[C---:B------:R-:W-:Y:S01]  /*a8c0*/  FFMA R46, R81.reuse, R127, R46 ;  /* 0x0000007f512e7223 */ /* 0x040fe2000000002e */
[----:B------:R-:W-:Y:S02]  /*a8d0*/  HADD2.F32 R134, -RZ, R137.H1_H1 ;  /* 0x30000089ff867230 */ /* 0x000fe40000004100 */
[C---:B------:R-:W-:Y:S01]  /*a8e0*/  FMUL R50, R78.reuse, R54 ;  /* 0x000000364e327220 */ /* 0x040fe20000400000 */
[C---:B------:R-:W-:Y:S01]  /*a8f0*/  FFMA R51, R81.reuse, R130, R51 ;  /* 0x0000008251337223 */ /* 0x040fe20000000033 */
        /* <DEDUP_REMOVED lines=11> */
[----:B------:R-:W-:Y:S01]  /*a9b0*/  FFMA R55, R81, R134, R55 ;  /* 0x0000008651377223 */ /* 0x000fe20000000037 */
[--C-:B------:R-:W-:Y:S02]  /*a9c0*/  HADD2.F32 R137, -RZ, R144.reuse.H0_H0 ;  /* 0x20000090ff897230 */ /* 0x100fe40000004100 */
[C---:B------:R-:W-:Y:S01]  /*a9d0*/  FMUL R59, R78.reuse, R59 ;  /* 0x0000003b4e3b7220 */ /* 0x040fe20000400000 */
[----:B------:R-:W-:Y:S01]  /*a9e0*/  F2FP.F16.F32.PACK_AB R42, R45, R44 ;  /* 0x0000002c2d2a723e */ /* 0x000fe200000000ff */
[----:B------:R-:W-:Y:S01]  /*a9f0*/  FFMA R52, R81, R133, R52 ;  /* 0x0000008551347223 */ /* 0x000fe20000000034 */
[----:B------:R-:W-:Y:S01]  /*aa00*/  F2FP.F16.F32.PACK_AB R43, R51, R46 ;  /* 0x0000002e332b723e */ /* 0x000fe200000000ff */
[----:B------:R-:W-:Y:S02]  /*aa10*/  HADD2.F32 R140, -RZ, R144.H1_H1 ;  /* 0x30000090ff8c7230 */ /* 0x000fe40000004100 */
[C---:B------:R-:W-:Y:S01]  /*aa20*/  FMUL R56, R78.reuse, R60 ;  /* 0x0000003c4e387220 */ /* 0x040fe20000400000 */
[C---:B------:R-:W-:Y:S01]  /*aa30*/  FFMA R53, R81.reuse, R136, R53 ;  /* 0x0000008851357223 */ /* 0x040fe20000000035 */
[--C-:B------:R-:W-:Y:S01]  /*aa40*/  HADD2.F32 R139, -RZ, R145.reuse.H0_H0 ;  /* 0x20000091ff8b7230 */ /* 0x100fe20000004100 */
[----:B------:R1:W-:Y:S01]  /*aa50*/  STS.128 [R182+0xc400], R40 ;  /* 0x00c40028b6007388 */ /* 0x0003e20000000c00 */
        /* <DEDUP_REMOVED lines=15> */
[----:B------:R-:W-:Y:S02]  /*ab50*/  HADD2.F32 R146, -RZ, R147.H1_H1 ;  /* 0x30000093ff927230 */ /* 0x000fe40000004100 */
[C---:B------:R-:W-:Y:S01]  /*ab60*/  FMUL R62, R78.reuse, R66 ;  /* 0x000000424e3e7220 */ /* 0x040fe20000400000 */
[----:B------:R-:W-:Y:S01]  /*ab70*/  F2FP.F16.F32.PACK_AB R49, R55, R50 ;  /* 0x000000323731723e */ /* 0x000fe200000000ff */
        /* <DEDUP_REMOVED lines=31> */
.L_x_128:
[----:B------:R-:W-:Y:S05]  /*ad70*/  BSYNC.RECONVERGENT B0 ;  /* 0x0000000000007941 */ /* 0x000fea0003800200 */
.L_x_127:
[----:B------:R-:W-:Y:S01]  /*ad80*/  BAR.SYNC.DEFER_BLOCKING 0x1, 0x80 ;  /* 0x0042000000007b1d */ /* 0x000fe20000010000 */
[----:B------:R-:W-:Y:S01]  /*ad90*/  UISETP.NE.AND UP0, UPT, UR48, -0x4, UPT ;  /* 0xfffffffc3000788c */ /* 0x000fe2000bf05270 */
[----:B------:R-:W-:Y:S08]  /*ada0*/  IADD3 R76, PT, PT, R76, 0x1, RZ ;  /* 0x000000014c4c7810 */ /* 0x000ff00007ffe0ff */
[----:B------:R-:W-:Y:S05]  /*adb0*/  BRA.U !UP0, `(.L_x_129) ;  /* 0x0000000108287547 */ /* 0x000fea000b800000 */
[----:B------:R-:W-:Y:S01]  /*adc0*/  ISETP.NE.AND P0, PT, R176, RZ, PT ;  /* 0x000000ffb000720c */ /* 0x000fe20003f05270 */
[----:B------:R-:W-:Y:S01]  /*add0*/  IMAD.U32 R3, RZ, RZ, UR50 ;  /* 0x00000032ff037e24 */ /* 0x000fe2000f8e00ff */
[----:B------:R-:W-:Y:S01]  /*ade0*/  UIADD3 UR50, UPT, UPT, UR50, 0x1, URZ ;  /* 0x0000000132327890 */ /* 0x000fe2000fffe0ff */
[----:B------:R-:W-:Y:S03]  /*adf0*/  IMAD.U32 R0, RZ, RZ, UR37 ;  /* 0x00000025ff007e24 */ /* 0x000fe6000f8e00ff */
[----:B------:R-:W-:Y:S04]  /*ae00*/  UISETP.NE.AND UP0, UPT, UR50, 0x4, UPT ;  /* 0x000000043200788c */ /* 0x000fe8000bf05270 */
[----:B------:R-:W-:Y:S03]  /*ae10*/  USEL UR50, UR50, URZ, UP0 ;  /* 0x000000ff32327287 */ /* 0x000fe60008000000 */
[----:B------:R-:W-:Y:S05]  /*ae20*/  @P0 LEA R3, R3, UR36, 0x3 ;  /* 0x0000002403030c11 */ /* 0x000fea000f8e18ff */
[----:B------:R-:W-:Y:S05]  /*ae30*/  @P0 VIADD R3, R3, 0x80 ;  /* 0x0000008003030836 */ /* 0x000fea0000000000 */
[----:B------:R-:W-:Y:S04]  /*ae40*/  @P0 PRMT R0, R0, 0x654, R3 ;  /* 0x0000065400000816 */ /* 0x000fe80000000003 */
[----:B------:R2:W-:Y:S03]  /*ae50*/  @P0 SYNCS.ARRIVE.TRANS64.RED.A1T0 RZ, [R0+URZ], RZ ;  /* 0x000000ff00ff09a7 */ /* 0x0005e600081004ff */
.L_x_129:
[----:B------:R-:W-:Y:S01]  /*ae60*/  ISETP.NE.AND P2, PT, R171, RZ, PT ;  /* 0x000000ffab00720c */ /* 0x000fe20003f45270 */
[----:B------:R-:W-:Y:S01]  /*ae70*/  UIADD3 UR48, UPT, UPT, UR48, 0x4, URZ ;  /* 0x0000000430307890 */ /* 0x000fe2000fffe0ff */
[----:B------:R-:W-:Y:S01]  /*ae80*/  ISETP.NE.AND P0, PT, R173, 0x2, PT ;  /* 0x00000002ad00780c */ /* 0x000fe20003f05270 */
[----:B------:R-:W-:Y:S01]  /*ae90*/  IMAD.IADD R20, R75, 0x1, R154 ;  /* 0x000000014b147824 */ /* 0x000fe200078e029a */
[----:B------:R-:W-:Y:S01]  /*aea0*/  ISETP.NE.AND P1, PT, R76, 0x2, PT ;  /* 0x000000024c00780c */ /* 0x000fe20003f25270 */
[----:B------:R-:W-:Y:S01]  /*aeb0*/  IMAD.IADD R21, R77, 0x1, R156 ;  /* 0x000000014d157824 */ /* 0x000fe200078e029c */
[----:B--2---:R-:W-:Y:S02]  /*aec0*/  SEL R0, RZ, 0x1, P0 ;  /* 0x00000001ff007807 */ /* 0x004fe40000000000 */
[----:B------:R-:W-:Y:S02]  /*aed0*/  SEL R3, RZ, 0x1, P1 ;  /* 0x00000001ff037807 */ /* 0x000fe40000800000 */
[----:B------:R-:W-:Y:S02]  /*aee0*/  LOP3.LUT R165, R165, R0, RZ, 0x3c, !PT ;  /* 0x00000000a5a57212 */ /* 0x000fe400078e3cff */
[----:B------:R-:W-:Y:S02]  /*aef0*/  LOP3.LUT R166, R166, R3, RZ, 0x3c, !PT ;  /* 0x00000003a6a67212 */ /* 0x000fe400078e3cff */
[----:B------:R-:W-:Y:S02]  /*af00*/  @P2 R2UR UR52, R164 ;  /* 0x00000000a43422ca */ /* 0x000fe400000e0000 */
[----:B------:R-:W-:Y:S02]  /*af10*/  SEL R173, R173, RZ, P0 ;  /* 0x000000ffadad7207 */ /* 0x000fe40000000000 */
[----:B------:R-:W-:Y:S01]  /*af20*/  SEL R76, R76, RZ, P1 ;  /* 0x000000ff4c4c7207 */ /* 0x000fe20000800000 */
[----:B------:R-:W-:Y:S10]  /*af30*/  @P2 BRA `(.L_x_130) ;  /* 0xffffffa0000c2947 */ /* 0x000ff4000383ffff */
[----:B------:R-:W-:-:S09]  /*af40*/  UISETP.NE.AND UP0, UPT, UR49, URZ, UPT ;  /* 0x000000ff3100728c */ /* 0x000fd2000bf05270 */
[----:B------:R-:W-:Y:S05]  /*af50*/  BRA.U !UP0, `(.L_x_131) ;  /* 0x0000000108487547 */ /* 0x000fea000b800000 */
[----:B------:R-:W2:Y:S02]  /*af60*/  LDCU.64 UR4, c[0x0][0x890] ;  /* 0x00011200ff0477ac */ /* 0x000ea40008000a00 */
[----:B--2---:R-:W-:-:S04]  /*af70*/  UISETP.NE.U32.AND UP0, UPT, UR4, URZ, UPT ;  /* 0x000000ff0400728c */ /* 0x004fc8000bf05070 */
[----:B------:R-:W-:-:S09]  /*af80*/  UISETP.NE.AND.EX UP0, UPT, UR5, URZ, UPT, UP0 ;  /* 0x000000ff0500728c */ /* 0x000fd2000bf05300 */
[----:B------:R-:W-:Y:S05]  /*af90*/  BRA.U UP0, `(.L_x_132) ;  /* 0x00000001000c7547 */ /* 0x000fea000b800000 */
[----:B------:R-:W-:-:S13]  /*afa0*/  FSETP.NEU.AND P0, PT, R81, RZ, PT ;  /* 0x000000ff5100720b */ /* 0x000fda0003f0d000 */
[----:B------:R-:W-:Y:S05]  /*afb0*/  @!P0 EXIT ;  /* 0x000000000000894d */ /* 0x000fea0003800000 */
[----:B------:R-:W-:Y:S05]  /*afc0*/  BRA `(.L_x_131) ;  /* 0x00000000002c7947 */ /* 0x000fea0003800000 */
.L_x_132:
[----:B------:R-:W-:Y:S01]  /*afd0*/  ISETP.NE.AND P0, PT, R172, RZ, PT ;  /* 0x000000ffac00720c */ /* 0x000fe20003f05270 */
[----:B------:R-:W-:-:S12]  /*afe0*/  BSSY.RECONVERGENT B0, `(.L_x_131) ;  /* 0x0000009000007945 */ /* 0x000fd80003800200 */
[----:B------:R-:W-:Y:S05]  /*aff0*/  @P0 BRA `(.L_x_133) ;  /* 0x0000000000140947 */ /* 0x000fea0003800000 */
[----:B------:R-:W2:Y:S02]  /*b000*/  LDCU.64 UR4, c[0x0][0x888] ;  /* 0x00011100ff0477ac */ /* 0x000ea40008000a00 */
[----:B--2---:R-:W-:-:S04]  /*b010*/  ISETP.NE.U32.AND P0, PT, RZ, UR4, PT ;  /* 0x00000004ff007c0c */ /* 0x004fc8000bf05070 */
[----:B------:R-:W-:-:S13]  /*b020*/  ISETP.NE.AND.EX P0, PT, RZ, UR5, PT, P0 ;  /* 0x00000005ff007c0c */ /* 0x000fda000bf05300 */
[----:B------:R-:W-:Y:S05]  /*b030*/  @!P0 EXIT ;  /* 0x000000000000894d */ /* 0x000fea0003800000 */
[----:B------:R-:W-:Y:S05]  /*b040*/  BRA `(.L_x_134) ;  /* 0x0000000000087947 */ /* 0x000fea0003800000 */
.L_x_133:
[----:B------:R-:W-:-:S13]  /*b050*/  FSETP.NEU.AND P0, PT, R81, RZ, PT ;  /* 0x000000ff5100720b */ /* 0x000fda0003f0d000 */
[----:B------:R-:W-:Y:S05]  /*b060*/  @!P0 EXIT ;  /* 0x000000000000894d */ /* 0x000fea0003800000 */
.L_x_134:
[----:B------:R-:W-:Y:S05]  /*b070*/  BSYNC.RECONVERGENT B0 ;  /* 0x0000000000007941 */ /* 0x000fea0003800200 */
.L_x_131:
[----:B------:R-:W-:Y:S01]  /*b080*/  ULEA UR4, UR50, UR36, 0x3 ;  /* 0x0000002432047291 */ /* 0x000fe2000f8e18ff */
[----:B------:R-:W-:-:S04]  /*b090*/  DEPBAR.LE SB0, 0x0 ;  /* 0x000080000000791a */ /* 0x000fc80000000000 */
[----:B------:R-:W-:-:S04]  /*b0a0*/  UIADD3 UR4, UPT, UPT, UR4, 0x80, URZ ;  /* 0x0000008004047890 */ /* 0x000fc8000fffe0ff */
[----:B------:R-:W-:-:S09]  /*b0b0*/  UPRMT UR4, UR37, 0x654, UR4 ;  /* 0x0000065425047896 */ /* 0x000fd20008000004 */
[----:B------:R-:W-:Y:S01]  /*b0c0*/  SYNCS.ARRIVE.TRANS64.RED.A1T0 RZ, [UR4], RZ ;  /* 0x000000ffffff79a7 */ /* 0x000fe20008100404 */
[----:B------:R-:W-:Y:S05]  /*b0d0*/  EXIT ;  /* 0x000000000000794d */ /* 0x000fea0003800000 */
.L_x_19:
[----:B--2---:R2:W1:Y:S02]  /*b0e0*/  SYNCS.PHASECHK.TRANS64.TRYWAIT P0, [R3+URZ+0x100], R2 ;  /* 0x00010002030075a7 */ /* 0x00446400080011ff */
[----:B-1----:R-:W-:Y:S05]  /*b0f0*/  @!P0 NANOSLEEP.SYNCS 0x989680 ;  /* 0x009896800000895d */ /* 0x002fea0003900000 */
[----:B------:R-:W1:Y:S02]  /*b100*/  @!P0 SYNCS.PHASECHK.TRANS64 P0, [R3+URZ+0x100], R2 ;  /* 0x00010002030085a7 */ /* 0x000e6400080010ff */
[----:B-1----:R-:W-:Y:S05]  /*b110*/  @!P0 BRA `(.L_x_19) ;  /* 0xfffffffc00f08947 */ /* 0x002fea000383ffff */
[----:B------:R-:W-:Y:S05]  /*b120*/  BRA `(.L_x_135) ;  /* 0xffffff6400307947 */ /* 0x000fea000383ffff */
.L_x_22:
[----:B-1----:R-:W-:-:S07]  /*b130*/  MOV R2, UR49 ;  /* 0x0000003100027c02 */ /* 0x002fce0008000f00 */
.L_x_136:
[----:B-1----:R1:W2:Y:S02]  /*b140*/  SYNCS.PHASECHK.TRANS64.TRYWAIT P0, [R2+URZ+0x30], R5 ;  /* 0x00003005020075a7 */ /* 0x0022a400080011ff */
[----:B--2---:R-:W-:Y:S05]  /*b150*/  @!P0 NANOSLEEP.SYNCS 0x989680 ;  /* 0x009896800000895d */ /* 0x004fea0003900000 */
[----:B------:R-:W2:Y:S02]  /*b160*/  @!P0 SYNCS.PHASECHK.TRANS64 P0, [R2+URZ+0x30], R5 ;  /* 0x00003005020085a7 */ /* 0x000ea400080010ff */
[----:B--2---:R-:W-:Y:S05]  /*b170*/  @!P0 BRA `(.L_x_136) ;  /* 0xfffffffc00f08947 */ /* 0x004fea000383ffff */
[----:B------:R-:W-:Y:S05]  /*b180*/  BRA `(.L_x_21) ;  /* 0xffffff6400907947 */ /* 0x000fea000383ffff */
.L_x_30:
[----:B------:R-:W-:-:S07]  /*b190*/  MOV R2, UR49 ;  /* 0x0000003100027c02 */ /* 0x000fce0008000f00 */
.L_x_137:
[----:B-1----:R1:W2:Y:S02]  /*b1a0*/  SYNCS.PHASECHK.TRANS64.TRYWAIT P0, [R2+URZ+0x30], R5 ;  /* 0x00003005020075a7 */ /* 0x0022a400080011ff */
[----:B--2---:R-:W-:Y:S05]  /*b1b0*/  @!P0 NANOSLEEP.SYNCS 0x989680 ;  /* 0x009896800000895d */ /* 0x004fea0003900000 */
[----:B------:R-:W2:Y:S02]  /*b1c0*/  @!P0 SYNCS.PHASECHK.TRANS64 P0, [R2+URZ+0x30], R5 ;  /* 0x00003005020085a7 */ /* 0x000ea400080010ff */
[----:B--2---:R-:W-:Y:S05]  /*b1d0*/  @!P0 BRA `(.L_x_137) ;  /* 0xfffffffc00f08947 */ /* 0x004fea000383ffff */
[----:B------:R-:W-:Y:S05]  /*b1e0*/  BRA `(.L_x_29) ;  /* 0xffffff6800ac7947 */ /* 0x000fea000383ffff */
.L_x_36:
[----:B-1----:R1:W2:Y:S02]  /*b1f0*/  SYNCS.PHASECHK.TRANS64.TRYWAIT P0, [R2+URZ+0xb0], R3 ;  /* 0x0000b003020075a7 */ /* 0x0022a400080011ff */
[----:B--2---:R-:W-:Y:S05]  /*b200*/  @!P0 NANOSLEEP.SYNCS 0x989680 ;  /* 0x009896800000895d */ /* 0x004fea0003900000 */
[----:B------:R-:W2:Y:S02]  /*b210*/  @!P0 SYNCS.PHASECHK.TRANS64 P0, [R2+URZ+0xb0], R3 ;  /* 0x0000b003020085a7 */ /* 0x000ea400080010ff */
[----:B--2---:R-:W-:Y:S05]  /*b220*/  @!P0 BRA `(.L_x_36) ;  /* 0xfffffffc00f08947 */ /* 0x004fea000383ffff */
[----:B------:R-:W-:Y:S05]  /*b230*/  BRA `(.L_x_138) ;  /* 0xffffff6c00987947 */ /* 0x000fea000383ffff */
.L_x_40:
[----:B----4-:R-:W-:-:S07]  /*b240*/  MOV R0, UR5 ;  /* 0x0000000500007c02 */ /* 0x010fce0008000f00 */
.L_x_139:
[----:B-1----:R1:W2:Y:S02]  /*b250*/  SYNCS.PHASECHK.TRANS64.TRYWAIT P0, [R0+URZ], R3 ;  /* 0x00000003000075a7 */ /* 0x0022a400080011ff */
[----:B--2---:R-:W-:Y:S05]  /*b260*/  @!P0 NANOSLEEP.SYNCS 0x989680 ;  /* 0x009896800000895d */ /* 0x004fea0003900000 */
[----:B------:R-:W2:Y:S02]  /*b270*/  @!P0 SYNCS.PHASECHK.TRANS64 P0, [R0+URZ], R3 ;  /* 0x00000003000085a7 */ /* 0x000ea400080010ff */
[----:B--2---:R-:W-:Y:S05]  /*b280*/  @!P0 BRA `(.L_x_139) ;  /* 0xfffffffc00f08947 */ /* 0x004fea000383ffff */
[----:B------:R-:W-:Y:S05]  /*b290*/  BRA `(.L_x_140) ;  /* 0xffffff7400087947 */ /* 0x000fea000383ffff */
.L_x_41:
[----:B----4-:R-:W-:-:S07]  /*b2a0*/  MOV R0, UR5 ;  /* 0x0000000500007c02 */ /* 0x010fce0008000f00 */
.L_x_141:
[----:B-1----:R1:W2:Y:S02]  /*b2b0*/  SYNCS.PHASECHK.TRANS64.TRYWAIT P0, [R0+URZ], R3 ;  /* 0x00000003000075a7 */ /* 0x0022a400080011ff */
[----:B--2---:R-:W-:Y:S05]  /*b2c0*/  @!P0 NANOSLEEP.SYNCS 0x989680 ;  /* 0x009896800000895d */ /* 0x004fea0003900000 */
[----:B------:R-:W2:Y:S02]  /*b2d0*/  @!P0 SYNCS.PHASECHK.TRANS64 P0, [R0+URZ], R3 ;  /* 0x00000003000085a7 */ /* 0x000ea400080010ff */
[----:B--2---:R-:W-:Y:S05]  /*b2e0*/  @!P0 BRA `(.L_x_141) ;  /* 0xfffffffc00f08947 */ /* 0x004fea000383ffff */
[----:B------:R-:W-:Y:S05]  /*b2f0*/  BRA `(.L_x_142) ;  /* 0xffffff7400147947 */ /* 0x000fea000383ffff */
.L_x_42:
[----:B----4-:R-:W-:-:S07]  /*b300*/  MOV R0, UR5 ;  /* 0x0000000500007c02 */ /* 0x010fce0008000f00 */
.L_x_143:
[----:B-1----:R1:W2:Y:S02]  /*b310*/  SYNCS.PHASECHK.TRANS64.TRYWAIT P0, [R0+URZ], R3 ;  /* 0x00000003000075a7 */ /* 0x0022a400080011ff */
[----:B--2---:R-:W-:Y:S05]  /*b320*/  @!P0 NANOSLEEP.SYNCS 0x989680 ;  /* 0x009896800000895d */ /* 0x004fea0003900000 */
[----:B------:R-:W2:Y:S02]  /*b330*/  @!P0 SYNCS.PHASECHK.TRANS64 P0, [R0+URZ], R3 ;  /* 0x00000003000085a7 */ /* 0x000ea400080010ff */
[----:B--2---:R-:W-:Y:S05]  /*b340*/  @!P0 BRA `(.L_x_143) ;  /* 0xfffffffc00f08947 */ /* 0x004fea000383ffff */
[----:B------:R-:W-:Y:S05]  /*b350*/  BRA `(.L_x_144) ;  /* 0xffffff7400207947 */ /* 0x000fea000383ffff */
.L_x_43:
[----:B----4-:R-:W-:-:S07]  /*b360*/  MOV R0, UR5 ;  /* 0x0000000500007c02 */ /* 0x010fce0008000f00 */
.L_x_145:
[----:B-1----:R1:W2:Y:S02]  /*b370*/  SYNCS.PHASECHK.TRANS64.TRYWAIT P0, [R0+URZ], R3 ;  /* 0x00000003000075a7 */ /* 0x0022a400080011ff */
[----:B--2---:R-:W-:Y:S05]  /*b380*/  @!P0 NANOSLEEP.SYNCS 0x989680 ;  /* 0x009896800000895d */ /* 0x004fea0003900000 */
[----:B------:R-:W2:Y:S02]  /*b390*/  @!P0 SYNCS.PHASECHK.TRANS64 P0, [R0+URZ], R3 ;  /* 0x00000003000085a7 */ /* 0x000ea400080010ff */
[----:B--2---:R-:W-:Y:S05]  /*b3a0*/  @!P0 BRA `(.L_x_145) ;  /* 0xfffffffc00f08947 */ /* 0x004fea000383ffff */
[----:B------:R-:W-:Y:S05]  /*b3b0*/  BRA `(.L_x_146) ;  /* 0xffffff74002c7947 */ /* 0x000fea000383ffff */
.L_x_44:
[----:B----4-:R-:W-:-:S07]  /*b3c0*/  MOV R0, UR5 ;  /* 0x0000000500007c02 */ /* 0x010fce0008000f00 */
.L_x_147:
[----:B-1----:R1:W2:Y:S02]  /*b3d0*/  SYNCS.PHASECHK.TRANS64.TRYWAIT P0, [R0+URZ], R3 ;  /* 0x00000003000075a7 */ /* 0x0022a400080011ff */
[----:B--2---:R-:W-:Y:S05]  /*b3e0*/  @!P0 NANOSLEEP.SYNCS 0x989680 ;  /* 0x009896800000895d */ /* 0x004fea0003900000 */
[----:B------:R-:W2:Y:S02]  /*b3f0*/  @!P0 SYNCS.PHASECHK.TRANS64 P0, [R0+URZ], R3 ;  /* 0x00000003000085a7 */ /* 0x000ea400080010ff */
[----:B--2---:R-:W-:Y:S05]  /*b400*/  @!P0 BRA `(.L_x_147) ;  /* 0xfffffffc00f08947 */ /* 0x004fea000383ffff */
[----:B------:R-:W-:Y:S05]  /*b410*/  BRA `(.L_x_148) ;  /* 0xffffff7400387947 */ /* 0x000fea000383ffff */
.L_x_47:
[----:B-1----:R1:W2:Y:S02]  /*b420*/  SYNCS.PHASECHK.TRANS64.TRYWAIT P0, [R0+URZ+0xf0], R5 ;  /* 0x0000f005000075a7 */ /* 0x0022a400080011ff */
[----:B--2---:R-:W-:Y:S05]  /*b430*/  @!P0 NANOSLEEP.SYNCS 0x989680 ;  /* 0x009896800000895d */ /* 0x004fea0003900000 */
[----:B------:R-:W2:Y:S02]  /*b440*/  @!P0 SYNCS.PHASECHK.TRANS64 P0, [R0+URZ+0xf0], R5 ;  /* 0x0000f005000085a7 */ /* 0x000ea400080010ff */
[----:B--2---:R-:W-:Y:S05]  /*b450*/  @!P0 BRA `(.L_x_47) ;  /* 0xfffffffc00f08947 */ /* 0x004fea000383ffff */
[----:B------:R-:W-:Y:S05]  /*b460*/  BRA `(.L_x_149) ;  /* 0xffffff7400947947 */ /* 0x000fea000383ffff */
.L_x_48:
[----:B------:R-:W-:-:S07]  /*b470*/  MOV R0, UR5 ;  /* 0x0000000500007c02 */ /* 0x000fce0008000f00 */
.L_x_150:
[----:B-1----:R1:W2:Y:S02]  /*b480*/  SYNCS.PHASECHK.TRANS64.TRYWAIT P0, [R0+URZ+0xc0], R5 ;  /* 0x0000c005000075a7 */ /* 0x0022a400080011ff */
[----:B--2---:R-:W-:Y:S05]  /*b490*/  @!P0 NANOSLEEP.SYNCS 0x989680 ;  /* 0x009896800000895d */ /* 0x004fea0003900000 */
[----:B------:R-:W2:Y:S02]  /*b4a0*/  @!P0 SYNCS.PHASECHK.TRANS64 P0, [R0+URZ+0xc0], R5 ;  /* 0x0000c005000085a7 */ /* 0x000ea400080010ff */
[----:B--2---:R-:W-:Y:S05]  /*b4b0*/  @!P0 BRA `(.L_x_150) ;  /* 0xfffffffc00f08947 */ /* 0x004fea000383ffff */
[----:B------:R-:W-:Y:S05]  /*b4c0*/  BRA `(.L_x_151) ;  /* 0xffffff7400a47947 */ /* 0x000fea000383ffff */
.L_x_49:
[----:B-1----:R1:W2:Y:S02]  /*b4d0*/  SYNCS.PHASECHK.TRANS64.TRYWAIT P1, [R0+URZ+0xb0], R5 ;  /* 0x0000b005000075a7 */ /* 0x0022a400080211ff */
[----:B--2---:R-:W-:Y:S05]  /*b4e0*/  @!P1 NANOSLEEP.SYNCS 0x989680 ;  /* 0x009896800000995d */ /* 0x004fea0003900000 */
[----:B------:R-:W2:Y:S02]  /*b4f0*/  @!P1 SYNCS.PHASECHK.TRANS64 P1, [R0+URZ+0xb0], R5 ;  /* 0x0000b005000095a7 */ /* 0x000ea400080210ff */
[----:B--2---:R-:W-:Y:S05]  /*b500*/  @!P1 BRA `(.L_x_49) ;  /* 0xfffffffc00f09947 */ /* 0x004fea000383ffff */
[----:B------:R-:W-:Y:S05]  /*b510*/  BRA `(.L_x_152) ;  /* 0xffffff7400d47947 */ /* 0x000fea000383ffff */
.L_x_52:
[----:B------:R-:W-:-:S07]  /*b520*/  MOV R0, UR5 ;  /* 0x0000000500007c02 */ /* 0x000fce0008000f00 */
.L_x_153:
[----:B-1----:R1:W2:Y:S02]  /*b530*/  SYNCS.PHASECHK.TRANS64.TRYWAIT P0, [R0+URZ+0xc0], R3 ;  /* 0x0000c003000075a7 */ /* 0x0022a400080011ff */
[----:B--2---:R-:W-:Y:S05]  /*b540*/  @!P0 NANOSLEEP.SYNCS 0x989680 ;  /* 0x009896800000895d */ /* 0x004fea0003900000 */
[----:B------:R-:W2:Y:S02]  /*b550*/  @!P0 SYNCS.PHASECHK.TRANS64 P0, [R0+URZ+0xc0], R3 ;  /* 0x0000c003000085a7 */ /* 0x000ea400080010ff */
[----:B--2---:R-:W-:Y:S05]  /*b560*/  @!P0 BRA `(.L_x_153) ;  /* 0xfffffffc00f08947 */ /* 0x004fea000383ffff */
[----:B------:R-:W-:Y:S05]  /*b570*/  BRA `(.L_x_51) ;  /* 0xffffff7800287947 */ /* 0x000fea000383ffff */
.L_x_59:
[----:B-1----:R1:W2:Y:S02]  /*b580*/  SYNCS.PHASECHK.TRANS64.TRYWAIT P1, [R0+URZ+0xb0], R5 ;  /* 0x0000b005000075a7 */ /* 0x0022a400080211ff */
[----:B--2---:R-:W-:Y:S05]  /*b590*/  @!P1 NANOSLEEP.SYNCS 0x989680 ;  /* 0x009896800000995d */ /* 0x004fea0003900000 */
[----:B------:R-:W2:Y:S02]  /*b5a0*/  @!P1 SYNCS.PHASECHK.TRANS64 P1, [R0+URZ+0xb0], R5 ;  /* 0x0000b005000095a7 */ /* 0x000ea400080210ff */
[----:B--2---:R-:W-:Y:S05]  /*b5b0*/  @!P1 BRA `(.L_x_59) ;  /* 0xfffffffc00f09947 */ /* 0x004fea000383ffff */
[----:B------:R-:W-:Y:S05]  /*b5c0*/  BRA `(.L_x_154) ;  /* 0xffffff7c00887947 */ /* 0x000fea000383ffff */
.L_x_60:
[----:B------:R-:W-:-:S07]  /*b5d0*/  MOV R3, UR8 ;  /* 0x0000000800037c02 */ /* 0x000fce0008000f00 */
.L_x_155:
[----:B-1----:R1:W2:Y:S02]  /*b5e0*/  SYNCS.PHASECHK.TRANS64.TRYWAIT P0, [R3+URZ+0xe0], R0 ;  /* 0x0000e000030075a7 */ /* 0x0022a400080011ff */
[----:B--2---:R-:W-:Y:S05]  /*b5f0*/  @!P0 NANOSLEEP.SYNCS 0x989680 ;  /* 0x009896800000895d */ /* 0x004fea0003900000 */
[----:B------:R-:W2:Y:S02]  /*b600*/  @!P0 SYNCS.PHASECHK.TRANS64 P0, [R3+URZ+0xe0], R0 ;  /* 0x0000e000030085a7 */ /* 0x000ea400080010ff */
[----:B--2---:R-:W-:Y:S05]  /*b610*/  @!P0 BRA `(.L_x_155) ;  /* 0xfffffffc00f08947 */ /* 0x004fea000383ffff */
[----:B------:R-:W-:Y:S05]  /*b620*/  BRA `(.L_x_156) ;  /* 0xffffff7c00c07947 */ /* 0x000fea000383ffff */
.L_x_63:
[----:B------:R-:W-:Y:S07]  /*b630*/  MOV R0, UR7 ;  /* 0x0000000700007c02 */ /* 0x000fee0008000f00 */
.L_x_157:
[----:B-1----:R1:W2:Y:S02]  /*b640*/  SYNCS.PHASECHK.TRANS64.TRYWAIT P0, [R0+URZ], R3 ;  /* 0x00000003000075a7 */ /* 0x0022a400080011ff */
[----:B--2---:R-:W-:Y:S05]  /*b650*/  @!P0 NANOSLEEP.SYNCS 0x989680 ;  /* 0x009896800000895d */ /* 0x004fea0003900000 */
[----:B------:R-:W2:Y:S02]  /*b660*/  @!P0 SYNCS.PHASECHK.TRANS64 P0, [R0+URZ], R3 ;  /* 0x00000003000085a7 */ /* 0x000ea400080010ff */
[----:B--2---:R-:W-:Y:S05]  /*b670*/  @!P0 BRA `(.L_x_157) ;  /* 0xfffffffc00f08947 */ /* 0x004fea000383ffff */
[----:B------:R-:W-:Y:S05]  /*b680*/  BRA `(.L_x_62) ;  /* 0xffffff7c00dc7947 */ /* 0x000fea000383ffff */
.L_x_66:
[----:B------:R-:W-:-:S07]  /*b690*/  MOV R0, UR5 ;  /* 0x0000000500007c02 */ /* 0x000fce0008000f00 */
.L_x_158:
[----:B--2---:R2:W3:Y:S02]  /*b6a0*/  SYNCS.PHASECHK.TRANS64.TRYWAIT P0, [R0+URZ], R3 ;  /* 0x00000003000075a7 */ /* 0x0044e400080011ff */
[----:B---3--:R-:W-:Y:S05]  /*b6b0*/  @!P0 NANOSLEEP.SYNCS 0x989680 ;  /* 0x009896800000895d */ /* 0x008fea0003900000 */
[----:B------:R-:W3:Y:S02]  /*b6c0*/  @!P0 SYNCS.PHASECHK.TRANS64 P0, [R0+URZ], R3 ;  /* 0x00000003000085a7 */ /* 0x000ee400080010ff */
[----:B---3--:R-:W-:Y:S05]  /*b6d0*/  @!P0 BRA `(.L_x_158) ;  /* 0xfffffffc00f08947 */ /* 0x008fea000383ffff */
[----:B------:R-:W-:Y:S05]  /*b6e0*/  BRA `(.L_x_159) ;  /* 0xffffff8000907947 */ /* 0x000fea000383ffff */
.L_x_67:
[----:B------:R-:W-:-:S07]  /*b6f0*/  MOV R0, UR7 ;  /* 0x0000000700007c02 */ /* 0x000fce0008000f00 */
.L_x_160:
[----:B--2---:R2:W3:Y:S02]  /*b700*/  SYNCS.PHASECHK.TRANS64.TRYWAIT P0, [R0+URZ], R3 ;  /* 0x00000003000075a7 */ /* 0x0044e400080011ff */
[----:B---3--:R-:W-:Y:S05]  /*b710*/  @!P0 NANOSLEEP.SYNCS 0x989680 ;  /* 0x009896800000895d */ /* 0x008fea0003900000 */
[----:B------:R-:W3:Y:S02]  /*b720*/  @!P0 SYNCS.PHASECHK.TRANS64 P0, [R0+URZ], R3 ;  /* 0x00000003000085a7 */ /* 0x000ee400080010ff */
[----:B---3--:R-:W-:Y:S05]  /*b730*/  @!P0 BRA `(.L_x_160) ;  /* 0xfffffffc00f08947 */ /* 0x008fea000383ffff */
[----:B------:R-:W-:Y:S05]  /*b740*/  BRA `(.L_x_161) ;  /* 0xffffff80009c7947 */ /* 0x000fea000383ffff */
.L_x_72:
[----:B--2---:R2:W3:Y:S02]  /*b750*/  SYNCS.PHASECHK.TRANS64.TRYWAIT P0, [R0+URZ+0xb0], R3 ;  /* 0x0000b003000075a7 */ /* 0x0044e400080011ff */
[----:B---3--:R-:W-:Y:S05]  /*b760*/  @!P0 NANOSLEEP.SYNCS 0x989680 ;  /* 0x009896800000895d */ /* 0x008fea0003900000 */
[----:B------:R-:W3:Y:S02]  /*b770*/  @!P0 SYNCS.PHASECHK.TRANS64 P0, [R0+URZ+0xb0], R3 ;  /* 0x0000b003000085a7 */ /* 0x000ee400080010ff */
[----:B---3--:R-:W-:Y:S05]  /*b780*/  @!P0 BRA `(.L_x_72) ;  /* 0xfffffffc00f08947 */ /* 0x008fea000383ffff */
[----:B------:R-:W-:Y:S05]  /*b790*/  BRA `(.L_x_162) ;  /* 0xffffff8400a87947 */ /* 0x000fea000383ffff */
.L_x_75:
[----:B------:R-:W-:Y:S07]  /*b7a0*/  MOV R0, UR7 ;  /* 0x0000000700007c02 */ /* 0x000fee0008000f00 */
.L_x_163:
[----:B--2---:R2:W3:Y:S02]  /*b7b0*/  SYNCS.PHASECHK.TRANS64.TRYWAIT P0, [R0+URZ+0xa8], R3 ;  /* 0x0000a803000075a7 */ /* 0x0044e400080011ff */
[----:B---3--:R-:W-:Y:S05]  /*b7c0*/  @!P0 NANOSLEEP.SYNCS 0x989680 ;  /* 0x009896800000895d */ /* 0x008fea0003900000 */
[----:B------:R-:W3:Y:S02]  /*b7d0*/  @!P0 SYNCS.PHASECHK.TRANS64 P0, [R0+URZ+0xa8], R3 ;  /* 0x0000a803000085a7 */ /* 0x000ee400080010ff */
[----:B---3--:R-:W-:Y:S05]  /*b7e0*/  @!P0 BRA `(.L_x_163) ;  /* 0xfffffffc00f08947 */ /* 0x008fea000383ffff */
[----:B------:R-:W-:Y:S05]  /*b7f0*/  BRA `(.L_x_74) ;  /* 0xffffff8800887947 */ /* 0x000fea000383ffff */
.L_x_78:
[----:B------:R-:W-:Y:S07]  /*b800*/  MOV R3, UR7 ;  /* 0x0000000700037c02 */ /* 0x000fee0008000f00 */
.L_x_164:
[----:B-1----:R1:W2:Y:S02]  /*b810*/  SYNCS.PHASECHK.TRANS64.TRYWAIT P0, [R3+URZ+0x80], R12 ;  /* 0x0000800c030075a7 */ /* 0x0022a400080011ff */
[----:B--2---:R-:W-:Y:S05]  /*b820*/  @!P0 NANOSLEEP.SYNCS 0x989680 ;  /* 0x009896800000895d */ /* 0x004fea0003900000 */
[----:B------:R-:W2:Y:S02]  /*b830*/  @!P0 SYNCS.PHASECHK.TRANS64 P0, [R3+URZ+0x80], R12 ;  /* 0x0000800c030085a7 */ /* 0x000ea400080010ff */
[----:B--2---:R-:W-:Y:S05]  /*b840*/  @!P0 BRA `(.L_x_164) ;  /* 0xfffffffc00f08947 */ /* 0x004fea000383ffff */
[----:B------:R-:W-:Y:S05]  /*b850*/  BRA `(.L_x_165) ;  /* 0xffffff8c00007947 */ /* 0x000fea000383ffff */
.L_x_79:
[----:B-1----:R-:W-:Y:S07]  /*b860*/  MOV R3, UR7 ;  /* 0x0000000700037c02 */ /* 0x002fee0008000f00 */
.L_x_166:
[----:B-1----:R1:W2:Y:S02]  /*b870*/  SYNCS.PHASECHK.TRANS64.TRYWAIT P0, [R3+URZ+0x88], R12 ;  /* 0x0000880c030075a7 */ /* 0x0022a400080011ff */
[----:B--2---:R-:W-:Y:S05]  /*b880*/  @!P0 NANOSLEEP.SYNCS 0x989680 ;  /* 0x009896800000895d */ /* 0x004fea0003900000 */
[----:B------:R-:W2:Y:S02]  /*b890*/  @!P0 SYNCS.PHASECHK.TRANS64 P0, [R3+URZ+0x88], R12 ;  /* 0x0000880c030085a7 */ /* 0x000ea400080010ff */
[----:B--2---:R-:W-:Y:S05]  /*b8a0*/  @!P0 BRA `(.L_x_166) ;  /* 0xfffffffc00f08947 */ /* 0x004fea000383ffff */
[----:B------:R-:W-:Y:S05]  /*b8b0*/  BRA `(.L_x_167) ;  /* 0xffffff8c00407947 */ /* 0x000fea000383ffff */
.L_x_80:
[----:B-1----:R-:W-:Y:S07]  /*b8c0*/  MOV R3, UR7 ;  /* 0x0000000700037c02 */ /* 0x002fee0008000f00 */
.L_x_168:
[----:B-1----:R1:W2:Y:S02]  /*b8d0*/  SYNCS.PHASECHK.TRANS64.TRYWAIT P0, [R3+URZ+0x90], R12 ;  /* 0x0000900c030075a7 */ /* 0x0022a400080011ff */
[----:B--2---:R-:W-:Y:S05]  /*b8e0*/  @!P0 NANOSLEEP.SYNCS 0x989680 ;  /* 0x009896800000895d */ /* 0x004fea0003900000 */
[----:B------:R-:W2:Y:S02]  /*b8f0*/  @!P0 SYNCS.PHASECHK.TRANS64 P0, [R3+URZ+0x90], R12 ;  /* 0x0000900c030085a7 */ /* 0x000ea400080010ff */
[----:B--2---:R-:W-:Y:S05]  /*b900*/  @!P0 BRA `(.L_x_168) ;  /* 0xfffffffc00f08947 */ /* 0x004fea000383ffff */
[----:B------:R-:W-:Y:S05]  /*b910*/  BRA `(.L_x_169) ;  /* 0xffffff8c00887947 */ /* 0x000fea000383ffff */
.L_x_81:
[----:B------:R-:W-:Y:S07]  /*b920*/  MOV R3, UR7 ;  /* 0x0000000700037c02 */ /* 0x000fee0008000f00 */
.L_x_170:
[----:B-1----:R1:W2:Y:S02]  /*b930*/  SYNCS.PHASECHK.TRANS64.TRYWAIT P0, [R3+URZ+0x98], R12 ;  /* 0x0000980c030075a7 */ /* 0x0022a400080011ff */
[----:B--2---:R-:W-:Y:S05]  /*b940*/  @!P0 NANOSLEEP.SYNCS 0x989680 ;  /* 0x009896800000895d */ /* 0x004fea0003900000 */
[----:B------:R-:W2:Y:S02]  /*b950*/  @!P0 SYNCS.PHASECHK.TRANS64 P0, [R3+URZ+0x98], R12 ;  /* 0x0000980c030085a7 */ /* 0x000ea400080010ff */
[----:B--2---:R-:W-:Y:S05]  /*b960*/  @!P0 BRA `(.L_x_170) ;  /* 0xfffffffc00f08947 */ /* 0x004fea000383ffff */
[----:B------:R-:W-:Y:S05]  /*b970*/  BRA `(.L_x_171) ;  /* 0xffffff9000107947 */ /* 0x000fea000383ffff */
.L_x_83:
[----:B------:R-:W-:-:S07]  /*b980*/  MOV R0, UR7 ;  /* 0x0000000700007c02 */ /* 0x000fce0008000f00 */
.L_x_172:
[----:B-1----:R1:W3:Y:S02]  /*b990*/  SYNCS.PHASECHK.TRANS64.TRYWAIT P0, [R0+URZ+0x80], R3 ;  /* 0x00008003000075a7 */ /* 0x0022e400080011ff */
[----:B---3--:R-:W-:Y:S05]  /*b9a0*/  @!P0 NANOSLEEP.SYNCS 0x989680 ;  /* 0x009896800000895d */ /* 0x008fea0003900000 */
[----:B------:R-:W3:Y:S02]  /*b9b0*/  @!P0 SYNCS.PHASECHK.TRANS64 P0, [R0+URZ+0x80], R3 ;  /* 0x00008003000085a7 */ /* 0x000ee400080010ff */
[----:B---3--:R-:W-:Y:S05]  /*b9c0*/  @!P0 BRA `(.L_x_172) ;  /* 0xfffffffc00f08947 */ /* 0x008fea000383ffff */
[----:B------:R-:W-:Y:S05]  /*b9d0*/  BRA `(.L_x_173) ;  /* 0xffffff9000807947 */ /* 0x000fea000383ffff */
.L_x_84:
[----:B-1----:R-:W-:-:S07]  /*b9e0*/  MOV R0, UR7 ;  /* 0x0000000700007c02 */ /* 0x002fce0008000f00 */
.L_x_174:
[----:B-1----:R1:W3:Y:S02]  /*b9f0*/  SYNCS.PHASECHK.TRANS64.TRYWAIT P0, [R0+URZ+0x88], R3 ;  /* 0x00008803000075a7 */ /* 0x0022e400080011ff */
[----:B---3--:R-:W-:Y:S05]  /*ba00*/  @!P0 NANOSLEEP.SYNCS 0x989680 ;  /* 0x009896800000895d */ /* 0x008fea0003900000 */
[----:B------:R-:W3:Y:S02]  /*ba10*/  @!P0 SYNCS.PHASECHK.TRANS64 P0, [R0+URZ+0x88], R3 ;  /* 0x00008803000085a7 */ /* 0x000ee400080010ff */
[----:B---3--:R-:W-:Y:S05]  /*ba20*/  @!P0 BRA `(.L_x_174) ;  /* 0xfffffffc00f08947 */ /* 0x008fea000383ffff */
[----:B------:R-:W-:Y:S05]  /*ba30*/  BRA `(.L_x_175) ;  /* 0xffffff9000707947 */ /* 0x000fea000383ffff */
.L_x_85:
[----:B-1----:R-:W-:-:S07]  /*ba40*/  MOV R0, UR7 ;  /* 0x0000000700007c02 */ /* 0x002fce0008000f00 */
.L_x_176:
[----:B-1----:R1:W3:Y:S02]  /*ba50*/  SYNCS.PHASECHK.TRANS64.TRYWAIT P0, [R0+URZ+0x90], R3 ;  /* 0x00009003000075a7 */ /* 0x0022e400080011ff */
[----:B---3--:R-:W-:Y:S05]  /*ba60*/  @!P0 NANOSLEEP.SYNCS 0x989680 ;  /* 0x009896800000895d */ /* 0x008fea0003900000 */
[----:B------:R-:W3:Y:S02]  /*ba70*/  @!P0 SYNCS.PHASECHK.TRANS64 P0, [R0+URZ+0x90], R3 ;  /* 0x00009003000085a7 */ /* 0x000ee400080010ff */
[----:B---3--:R-:W-:Y:S05]  /*ba80*/  @!P0 BRA `(.L_x_176) ;  /* 0xfffffffc00f08947 */ /* 0x008fea000383ffff */
[----:B------:R-:W-:Y:S05]  /*ba90*/  BRA `(.L_x_177) ;  /* 0xffffff9000607947 */ /* 0x000fea000383ffff */
.L_x_87:
[----:B--2---:R2:W4:Y:S02]  /*baa0*/  SYNCS.PHASECHK.TRANS64.TRYWAIT P0, [R0+URZ+0xb0], R3 ;  /* 0x0000b003000075a7 */ /* 0x00452400080011ff */
[----:B----4-:R-:W-:Y:S05]  /*bab0*/  @!P0 NANOSLEEP.SYNCS 0x989680 ;  /* 0x009896800000895d */ /* 0x010fea0003900000 */
[----:B------:R-:W4:Y:S02]  /*bac0*/  @!P0 SYNCS.PHASECHK.TRANS64 P0, [R0+URZ+0xb0], R3 ;  /* 0x0000b003000085a7 */ /* 0x000f2400080010ff */
[----:B----4-:R-:W-:Y:S05]  /*bad0*/  @!P0 BRA `(.L_x_87) ;  /* 0xfffffffc00f08947 */ /* 0x010fea000383ffff */
[----:B------:R-:W-:Y:S05]  /*bae0*/  BRA `(.L_x_178) ;  /* 0xffffff9400347947 */ /* 0x000fea000383ffff */
.L_x_98:
[----:B-1----:R-:W-:Y:S04]  /*baf0*/  MOV R3, UR36 ;  /* 0x0000002400037c02 */ /* 0x002fe80008000f00 */
[----:B------:R1:W3:Y:S03]  /*bb00*/  SYNCS.PHASECHK.TRANS64.TRYWAIT P1, [R3+URZ+0x60], R4 ;  /* 0x00006004030075a7 */ /* 0x0002e600080211ff */
[----:B---3--:R-:W-:Y:S05]  /*bb10*/  @!P1 NANOSLEEP.SYNCS 0x989680 ;  /* 0x009896800000995d */ /* 0x008fea0003900000 */
[----:B------:R-:W3:Y:S02]  /*bb20*/  @!P1 SYNCS.PHASECHK.TRANS64 P1, [R3+URZ+0x60], R4 ;  /* 0x00006004030095a7 */ /* 0x000ee400080210ff */
[----:B---3--:R-:W-:Y:S05]  /*bb30*/  @!P1 BRA `(.L_x_98) ;  /* 0xfffffffc00ec9947 */ /* 0x008fea000383ffff */
[----:B------:R-:W-:Y:S05]  /*bb40*/  BRA `(.L_x_97) ;  /* 0xffffffa000887947 */ /* 0x000fea000383ffff */
.L_x_100:
[----:B-1----:R1:W4:Y:S02]  /*bb50*/  SYNCS.PHASECHK.TRANS64.TRYWAIT P0, [R87+URZ+0xd0], R0 ;  /* 0x0000d000570075a7 */ /* 0x00232400080011ff */
[----:B----4-:R-:W-:Y:S05]  /*bb60*/  @!P0 NANOSLEEP.SYNCS 0x989680 ;  /* 0x009896800000895d */ /* 0x010fea0003900000 */
[----:B------:R-:W4:Y:S02]  /*bb70*/  @!P0 SYNCS.PHASECHK.TRANS64 P0, [R87+URZ+0xd0], R0 ;  /* 0x0000d000570085a7 */ /* 0x000f2400080010ff */
[----:B----4-:R-:W-:Y:S05]  /*bb80*/  @!P0 BRA `(.L_x_100) ;  /* 0xfffffffc00f08947 */ /* 0x010fea000383ffff */
[----:B------:R-:W-:Y:S05]  /*bb90*/  BRA `(.L_x_99) ;  /* 0xffffffa000e87947 */ /* 0x000fea000383ffff */
.L_x_109:
[----:B--2---:R2:W3:Y:S02]  /*bba0*/  SYNCS.PHASECHK.TRANS64.TRYWAIT P0, [R3+URZ+0x60], R0 ;  /* 0x00006000030075a7 */ /* 0x0044e400080011ff */
[----:B---3--:R-:W-:Y:S05]  /*bbb0*/  @!P0 NANOSLEEP.SYNCS 0x989680 ;  /* 0x009896800000895d */ /* 0x008fea0003900000 */
[----:B------:R-:W3:Y:S02]  /*bbc0*/  @!P0 SYNCS.PHASECHK.TRANS64 P0, [R3+URZ+0x60], R0 ;  /* 0x00006000030085a7 */ /* 0x000ee400080010ff */
[----:B---3--:R-:W-:Y:S05]  /*bbd0*/  @!P0 BRA `(.L_x_109) ;  /* 0xfffffffc00f08947 */ /* 0x008fea000383ffff */
[----:B------:R-:W-:Y:S05]  /*bbe0*/  BRA `(.L_x_108) ;  /* 0xffffffb400b07947 */ /* 0x000fea000383ffff */
.L_x_117:
[----:B--2---:R2:W3:Y:S02]  /*bbf0*/  SYNCS.PHASECHK.TRANS64.TRYWAIT P0, [R0+URZ+0x60], R7 ;  /* 0x00006007000075a7 */ /* 0x0044e400080011ff */
[----:B---3--:R-:W-:Y:S05]  /*bc00*/  @!P0 NANOSLEEP.SYNCS 0x989680 ;  /* 0x009896800000895d */ /* 0x008fea0003900000 */
[----:B------:R-:W3:Y:S02]  /*bc10*/  @!P0 SYNCS.PHASECHK.TRANS64 P0, [R0+URZ+0x60], R7 ;  /* 0x00006007000085a7 */ /* 0x000ee400080010ff */
[----:B---3--:R-:W-:Y:S05]  /*bc20*/  @!P0 BRA `(.L_x_117) ;  /* 0xfffffffc00f08947 */ /* 0x008fea000383ffff */
[----:B------:R-:W-:Y:S05]  /*bc30*/  BRA `(.L_x_116) ;  /* 0xffffffc800a47947 */ /* 0x000fea000383ffff */
.L_x_125:
[----:B-1----:R1:W2:Y:S02]  /*bc40*/  SYNCS.PHASECHK.TRANS64.TRYWAIT P0, [R3+URZ+0x60], R0 ;  /* 0x00006000030075a7 */ /* 0x0022a400080011ff */
[----:B--2---:R-:W-:Y:S05]  /*bc50*/  @!P0 NANOSLEEP.SYNCS 0x989680 ;  /* 0x009896800000895d */ /* 0x004fea0003900000 */
[----:B------:R-:W2:Y:S02]  /*bc60*/  @!P0 SYNCS.PHASECHK.TRANS64 P0, [R3+URZ+0x60], R0 ;  /* 0x00006000030085a7 */ /* 0x000ea400080010ff */
[----:B--2---:R-:W-:Y:S05]  /*bc70*/  @!P0 BRA `(.L_x_125) ;  /* 0xfffffffc00f08947 */ /* 0x004fea000383ffff */
[----:B------:R-:W-:Y:S05]  /*bc80*/  BRA `(.L_x_124) ;  /* 0xffffffdc00987947 */ /* 0x000fea000383ffff */
        .weak           $__internal_0_$__cuda_sm10x_tcgen05_guardrail_trap_col_being_dealloced_not_returned_by_alloc
        .type           $__internal_0_$__cuda_sm10x_tcgen05_guardrail_trap_col_being_dealloced_not_returned_by_alloc,@function
        .size           $__internal_0_$__cuda_sm10x_tcgen05_guardrail_trap_col_being_dealloced_not_returned_by_alloc,($__internal_1_$__cuda_sm10x_tcgen05_guardrail_trap_phase_invalid_during_alloc - $__internal_0_$__cuda_sm10x_tcgen05_guardrail_trap_col_being_dealloced_not_returned_by_alloc)
$__internal_0_$__cuda_sm10x_tcgen05_guardrail_trap_col_being_dealloced_not_returned_by_alloc:
[----:B------:R-:W-:Y:S05]  /*bc90*/  BPT.TRAP 0x1 ;  /* 0x000000040000795c */ /* 0x000fea0000300000 */
[----:B------:R-:W-:-:S04]  /*bca0*/  HFMA2 R3, -RZ, RZ, 0, 0 ;  /* 0x00000000ff037431 */ /* 0x000fc800000001ff */
[----:B------:R-:W-:Y:S05]  /*bcb0*/  RET.REL.NODEC R2 `(_ZN7cutlass13device_kernelINS_4gemm6kernel13GemmUniversalIN4cute5tupleIJiiiiEEENS1_10collective13CollectiveMmaINS1_35MainloopSm100TmaUmmaWarpSpecializedILi6ELi2ELi2ENS5_IJNS4_1CILi1EEESB_SB_EEEEENS5_IJNSA_ILi128EEENSA_ILi256EEENSA_ILi32EEEEEENS_6half_tENS5_IJSB_llEEESI_SJ_NS4_8TiledMMAINS4_8MMA_AtomIJNS4_20SM100_MMA_F16BF16_SSISI_SI_fLi128ELi256ELNS4_4UMMA5MajorE1ELSO_1ELNSN_7ScaleInE0ELSP_0EEEEEENS4_6LayoutISC_NS5_IJNSA_ILi0EEEST_ST_EEEEENS5_IJNS4_10UnderscoreESW_SW_EEEEENS4_13SM90_TMA_LOADENS4_14ComposedLayoutINS4_7SwizzleILi3ELi4ELi3EEENS4_18smem_ptr_flag_bitsILi16EEENSS_INS5_IJNSA_ILi64EEENSA_ILi8EEEEEENS5_IJSB_S15_EEEEEEEvNS4_8identityESZ_S1A_vS1B_EENS_8epilogue10collective18CollectiveEpilogueINS1D_23Sm100TmaWarpSpecializedILi4ELi2ELi64ELb1ELb0EEEJSH_NS5_IJNSS_ISE_SB_EENSS_IS15_SB_EEEEESI_NS5_IJlSB_lEEESI_S1L_NS1D_6fusion15FusionCallbacksIS1H_NS1M_17LinearCombinationISI_fSI_fLNS_15FloatRoundStyleE2EEESH_S1K_JEEENS4_5SM1004TMEM4LOAD26SM100_TMEM_LOAD_32dp32b64xESZ_NS10_IS12_S14_NSS_INS5_IJS16_S15_EEENS5_IJS15_SB_EEEEEEENS4_39AutoVectorizingCopyWithAssumedAlignmentILi128EEENS4_14SM90_TMA_STOREES1Z_S21_S21_EEEvvEEEEvNT_6ParamsE) ;  /* 0xffffff4002d07950 */ /* 0x000fea0003c3ffff */
        .weak           $__internal_1_$__cuda_sm10x_tcgen05_guardrail_trap_phase_invalid_during_alloc
        .type           $__internal_1_$__cuda_sm10x_tcgen05_guardrail_trap_phase_invalid_during_alloc,@function
        .size           $__internal_1_$__cuda_sm10x_tcgen05_guardrail_trap_phase_invalid_during_alloc,($__internal_2_$__cuda_sm10x_tcgen05_guardrail_trap_unallocated_columns_being_dealloced - $__internal_1_$__cuda_sm10x_tcgen05_guardrail_trap_phase_invalid_during_alloc)
$__internal_1_$__cuda_sm10x_tcgen05_guardrail_trap_phase_invalid_during_alloc:
[----:B------:R-:W-:Y:S05]  /*bcc0*/  BPT.TRAP 0x1 ;  /* 0x000000040000795c */ /* 0x000fea0000300000 */
[----:B------:R-:W-:-:S04]  /*bcd0*/  MOV R3, 0x0 ;  /* 0x0000000000037802 */ /* 0x000fc80000000f00 */
[----:B------:R-:W-:Y:S05]  /*bce0*/  RET.REL.NODEC R2 `(_ZN7cutlass13device_kernelINS_4gemm6kernel13GemmUniversalIN4cute5tupleIJiiiiEEENS1_10collective13CollectiveMmaINS1_35MainloopSm100TmaUmmaWarpSpecializedILi6ELi2ELi2ENS5_IJNS4_1CILi1EEESB_SB_EEEEENS5_IJNSA_ILi128EEENSA_ILi256EEENSA_ILi32EEEEEENS_6half_tENS5_IJSB_llEEESI_SJ_NS4_8TiledMMAINS4_8MMA_AtomIJNS4_20SM100_MMA_F16BF16_SSISI_SI_fLi128ELi256ELNS4_4UMMA5MajorE1ELSO_1ELNSN_7ScaleInE0ELSP_0EEEEEENS4_6LayoutISC_NS5_IJNSA_ILi0EEEST_ST_EEEEENS5_IJNS4_10UnderscoreESW_SW_EEEEENS4_13SM90_TMA_LOADENS4_14ComposedLayoutINS4_7SwizzleILi3ELi4ELi3EEENS4_18smem_ptr_flag_bitsILi16EEENSS_INS5_IJNSA_ILi64EEENSA_ILi8EEEEEENS5_IJSB_S15_EEEEEEEvNS4_8identityESZ_S1A_vS1B_EENS_8epilogue10collective18CollectiveEpilogueINS1D_23Sm100TmaWarpSpecializedILi4ELi2ELi64ELb1ELb0EEEJSH_NS5_IJNSS_ISE_SB_EENSS_IS15_SB_EEEEESI_NS5_IJlSB_lEEESI_S1L_NS1D_6fusion15FusionCallbacksIS1H_NS1M_17LinearCombinationISI_fSI_fLNS_15FloatRoundStyleE2EEESH_S1K_JEEENS4_5SM1004TMEM4LOAD26SM100_TMEM_LOAD_32dp32b64xESZ_NS10_IS12_S14_NSS_INS5_IJS16_S15_EEENS5_IJS15_SB_EEEEEEENS4_39AutoVectorizingCopyWithAssumedAlignmentILi128EEENS4_14SM90_TMA_STOREES1Z_S21_S21_EEEvvEEEEvNT_6ParamsE) ;  /* 0xffffff4002c47950 */ /* 0x000fea0003c3ffff */
        .weak           $__internal_2_$__cuda_sm10x_tcgen05_guardrail_trap_unallocated_columns_being_dealloced
        .type           $__internal_2_$__cuda_sm10x_tcgen05_guardrail_trap_unallocated_columns_being_dealloced,@function
        .size           $__internal_2_$__cuda_sm10x_tcgen05_guardrail_trap_unallocated_columns_being_dealloced,(.L_x_180 - $__internal_2_$__cuda_sm10x_tcgen05_guardrail_trap_unallocated_columns_being_dealloced)
$__internal_2_$__cuda_sm10x_tcgen05_guardrail_trap_unallocated_columns_being_dealloced:
[----:B------:R-:W-:Y:S05]  /*bcf0*/  BPT.TRAP 0x1 ;  /* 0x000000040000795c */ /* 0x000fea0000300000 */
[----:B------:R-:W-:-:S04]  /*bd00*/  HFMA2 R3, -RZ, RZ, 0, 0 ;  /* 0x00000000ff037431 */ /* 0x000fc800000001ff */
[----:B------:R-:W-:Y:S05]  /*bd10*/  RET.REL.NODEC R2 `(_ZN7cutlass13device_kernelINS_4gemm6kernel13GemmUniversalIN4cute5tupleIJiiiiEEENS1_10collective13CollectiveMmaINS1_35MainloopSm100TmaUmmaWarpSpecializedILi6ELi2ELi2ENS5_IJNS4_1CILi1EEESB_SB_EEEEENS5_IJNSA_ILi128EEENSA_ILi256EEENSA_ILi32EEEEEENS_6half_tENS5_IJSB_llEEESI_SJ_NS4_8TiledMMAINS4_8MMA_AtomIJNS4_20SM100_MMA_F16BF16_SSISI_SI_fLi128ELi256ELNS4_4UMMA5MajorE1ELSO_1ELNSN_7ScaleInE0ELSP_0EEEEEENS4_6LayoutISC_NS5_IJNSA_ILi0EEEST_ST_EEEEENS5_IJNS4_10UnderscoreESW_SW_EEEEENS4_13SM90_TMA_LOADENS4_14ComposedLayoutINS4_7SwizzleILi3ELi4ELi3EEENS4_18smem_ptr_flag_bitsILi16EEENSS_INS5_IJNSA_ILi64EEENSA_ILi8EEEEEENS5_IJSB_S15_EEEEEEEvNS4_8identityESZ_S1A_vS1B_EENS_8epilogue10collective18CollectiveEpilogueINS1D_23Sm100TmaWarpSpecializedILi4ELi2ELi64ELb1ELb0EEEJSH_NS5_IJNSS_ISE_SB_EENSS_IS15_SB_EEEEESI_NS5_IJlSB_lEEESI_S1L_NS1D_6fusion15FusionCallbacksIS1H_NS1M_17LinearCombinationISI_fSI_fLNS_15FloatRoundStyleE2EEESH_S1K_JEEENS4_5SM1004TMEM4LOAD26SM100_TMEM_LOAD_32dp32b64xESZ_NS10_IS12_S14_NSS_INS5_IJS16_S15_EEENS5_IJS15_SB_EEEEEEENS4_39AutoVectorizingCopyWithAssumedAlignmentILi128EEENS4_14SM90_TMA_STOREES1Z_S21_S21_EEEvvEEEEvNT_6ParamsE) ;  /* 0xffffff4002b87950 */ /* 0x000fea0003c3ffff */
.L_x_179:
[----:B------:R-:W-:-:S00]  /*bd20*/  BRA `(.L_x_179) ;  /* 0xfffffffc00fc7947 */ /* 0x000fc0000383ffff */
[----:B------:R-:W-:-:S00]  /*bd30*/  NOP ;  /* 0x0000000000007918 */ /* 0x000fc00000000000 */
        /* <DEDUP_REMOVED lines=12> */
.L_x_180:


//--------------------- .nv.global.init           --------------------------
	.section	.nv.global.init,"aw",@progbits
.nv.global.init:
	.type		$str$27,@object
	.size		$str$27,($str$28 - $str$27)
$str$27:
        /*0000*/ 	.byte	0x28, 0x61, 0x64, 0x64, 0x72, 0x65, 0x73, 0x73, 0x20, 0x26, 0x20, 0x6d, 0x61, 0x73, 0x6b, 0x29
        /*0010*/ 	.byte	0x20, 0x3d, 0x3d, 0x20, 0x30, 0x00
	.type		$str$28,@object
	.size		$str$28,($str$26 - $str$28)
$str$28:
        /*0016*/ 	.byte	0x2f, 0x74, 0x6d, 0x70, 0x2f, 0x63, 0x75, 0x74, 0x6c, 0x61, 0x73, 0x73, 0x5f, 0x73, 0x77, 0x65
        /*0026*/ 	.byte	0x65, 0x70, 0x5f, 0x73, 0x72, 0x63, 0x2f, 0x69, 0x6e, 0x63, 0x6c, 0x75, 0x64, 0x65, 0x2f, 0x63
        /*0036*/ 	.byte	0x75, 0x74, 0x65, 0x2f, 0x70, 0x6f, 0x69, 0x6e, 0x74, 0x65, 0x72, 0x5f, 0x66, 0x6c, 0x61, 0x67
        /*0046*/ 	.byte	0x67, 0x65, 0x64, 0x2e, 0x68, 0x70, 0x70, 0x00
	.type		$str$26,@object
	.size		$str$26,($str$25 - $str$26)
$str$26:
        /*004e*/ 	.byte	0x2f, 0x74, 0x6d, 0x70, 0x2f, 0x63, 0x75, 0x74, 0x6c, 0x61, 0x73, 0x73, 0x5f, 0x73, 0x77, 0x65
        /*005e*/ 	.byte	0x65, 0x70, 0x5f, 0x73, 0x72, 0x63, 0x2f, 0x69, 0x6e, 0x63, 0x6c, 0x75, 0x64, 0x65, 0x2f, 0x63
        /*006e*/ 	.byte	0x75, 0x74, 0x65, 0x2f, 0x61, 0x74, 0x6f, 0x6d, 0x2f, 0x63, 0x6f, 0x70, 0x79, 0x5f, 0x74, 0x72
        /*007e*/ 	.byte	0x61, 0x69, 0x74, 0x73, 0x5f, 0x73, 0x6d, 0x31, 0x30, 0x30, 0x2e, 0x68, 0x70, 0x70, 0x00
	.type		$str$25,@object
	.size		$str$25,(__unnamed_1 - $str$25)
$str$25:
        /*008d*/ 	.byte	0x28, 0x28, 0x75, 0x69, 0x6e, 0x74, 0x33, 0x32, 0x5f, 0x74, 0x28, 0x74, 0x68, 0x72, 0x65, 0x61
        /*009d*/ 	.byte	0x64, 0x49, 0x64, 0x78, 0x2e, 0x78, 0x29, 0x20, 0x2f, 0x20, 0x33, 0x32, 0x29, 0x20, 0x25, 0x20
        /*00ad*/ 	.byte	0x34, 0x29, 0x20, 0x3d, 0x3d, 0x20, 0x28, 0x28, 0x28, 0x74, 0x6d, 0x65, 0x6d, 0x5f, 0x61, 0x64
        /*00bd*/ 	.byte	0x64, 0x72, 0x20, 0x3e, 0x3e, 0x20, 0x31, 0x36, 0x29, 0x20, 0x2f, 0x20, 0x33, 0x32, 0x29, 0x20
        /*00cd*/ 	.byte	0x25, 0x20, 0x34, 0x29, 0x00
	.type		__unnamed_1,@object
	.size		__unnamed_1,(__unnamed_2 - __unnamed_1)
__unnamed_1:
        /*00d2*/ 	.byte	0x61, 0x75, 0x74, 0x6f, 0x20, 0x63, 0x75, 0x74, 0x65, 0x3a, 0x3a, 0x61, 0x73, 0x5f, 0x70, 0x6f
        /* <DEDUP_REMOVED lines=24> */
        /*0262*/ 	.byte	0x3e, 0x3e, 0x3e, 0x3e, 0x5d, 0x00
	.type		__unnamed_2,@object
	.size		__unnamed_2,(.L_2 - __unnamed_2)
__unnamed_2:
        /* <DEDUP_REMOVED lines=43> */
        /*0518*/ 	.byte	0x74, 0x65, 0x3a, 0x3a, 0x43, 0x3c, 0x30, 0x3e, 0x3e, 0x3e, 0x3e, 0x5d, 0x00
.L_2:


//--------------------- .nv.shared._ZN7cutlass13device_kernelINS_4gemm6kernel13GemmUniversalIN4cute5tupleIJiiiiEEENS1_10collective13CollectiveMmaINS1_35MainloopSm100TmaUmmaWarpSpecializedILi6ELi2ELi2ENS5_IJNS4_1CILi1EEESB_SB_EEEEENS5_IJNSA_ILi128EEENSA_ILi256EEENSA_ILi32EEEEEENS_6half_tENS5_IJSB_llEEESI_SJ_NS4_8TiledMMAINS4_8MMA_AtomIJNS4_20SM100_MMA_F16BF16_SSISI_SI_fLi128ELi256ELNS4_4UMMA5MajorE1ELSO_1ELNSN_7ScaleInE0ELSP_0EEEEEENS4_6LayoutISC_NS5_IJNSA_ILi0EEEST_ST_EEEEENS5_IJNS4_10UnderscoreESW_SW_EEEEENS4_13SM90_TMA_LOADENS4_14ComposedLayoutINS4_7SwizzleILi3ELi4ELi3EEENS4_18smem_ptr_flag_bitsILi16EEENSS_INS5_IJNSA_ILi64EEENSA_ILi8EEEEEENS5_IJSB_S15_EEEEEEEvNS4_8identityESZ_S1A_vS1B_EENS_8epilogue10collective18CollectiveEpilogueINS1D_23Sm100TmaWarpSpecializedILi4ELi2ELi64ELb1ELb0EEEJSH_NS5_IJNSS_ISE_SB_EENSS_IS15_SB_EEEEESI_NS5_IJlSB_lEEESI_S1L_NS1D_6fusion15FusionCallbacksIS1H_NS1M_17LinearCombinationISI_fSI_fLNS_15FloatRoundStyleE2EEESH_S1K_JEEENS4_5SM1004TMEM4LOAD26SM100_TMEM_LOAD_32dp32b64xESZ_NS10_IS12_S14_NSS_INS5_IJS16_S15_EEENS5_IJS15_SB_EEEEEEENS4_39AutoVectorizingCopyWithAssumedAlignmentILi128EEENS4_14SM90_TMA_STOREES1Z_S21_S21_EEEvvEEEEvNT_6ParamsE --------------------------
	.section	.nv.shared._ZN7cutlass13device_kernelINS_4gemm6kernel13GemmUniversalIN4cute5tupleIJiiiiEEENS1_10collective13CollectiveMmaINS1_35MainloopSm100TmaUmmaWarpSpecializedILi6ELi2ELi2ENS5_IJNS4_1CILi1EEESB_SB_EEEEENS5_IJNSA_ILi128EEENSA_ILi256EEENSA_ILi32EEEEEENS_6half_tENS5_IJSB_llEEESI_SJ_NS4_8TiledMMAINS4_8MMA_AtomIJNS4_20SM100_MMA_F16BF16_SSISI_SI_fLi128ELi256ELNS4_4UMMA5MajorE1ELSO_1ELNSN_7ScaleInE0ELSP_0EEEEEENS4_6LayoutISC_NS5_IJNSA_ILi0EEEST_ST_EEEEENS5_IJNS4_10UnderscoreESW_SW_EEEEENS4_13SM90_TMA_LOADENS4_14ComposedLayoutINS4_7SwizzleILi3ELi4ELi3EEENS4_18smem_ptr_flag_bitsILi16EEENSS_INS5_IJNSA_ILi64EEENSA_ILi8EEEEEENS5_IJSB_S15_EEEEEEEvNS4_8identityESZ_S1A_vS1B_EENS_8epilogue10collective18CollectiveEpilogueINS1D_23Sm100TmaWarpSpecializedILi4ELi2ELi64ELb1ELb0EEEJSH_NS5_IJNSS_ISE_SB_EENSS_IS15_SB_EEEEESI_NS5_IJlSB_lEEESI_S1L_NS1D_6fusion15FusionCallbacksIS1H_NS1M_17LinearCombinationISI_fSI_fLNS_15FloatRoundStyleE2EEESH_S1K_JEEENS4_5SM1004TMEM4LOAD26SM100_TMEM_LOAD_32dp32b64xESZ_NS10_IS12_S14_NSS_INS5_IJS16_S15_EEENS5_IJS15_SB_EEEEEEENS4_39AutoVectorizingCopyWithAssumedAlignmentILi128EEENS4_14SM90_TMA_STOREES1Z_S21_S21_EEEvvEEEEvNT_6ParamsE,"aw",@nobits
	.sectionflags	@""
	.align	16
	.zero		1024


//--------------------- .nv.shared.reserved.0     --------------------------
	.section	.nv.shared.reserved.0,"aw",@nobits
	.weak		__nv_reservedSMEM_offset_0_alias
	.size		__nv_reservedSMEM_offset_0_alias, 0, 64
	.other		__nv_reservedSMEM_offset_0_alias,@"STO_CUDA_RESERVED_SHARED STV_DEFAULT"
__nv_reservedSMEM_offset_0_alias:
	.zero		0
.nv.shared.reserved.0:
	.zero		64
	.weak		__nv_reservedSMEM_tcgen05_partition
	.type		__nv_reservedSMEM_tcgen05_partition,@object
	.size		__nv_reservedSMEM_tcgen05_partition,(.L_0 - __nv_reservedSMEM_tcgen05_partition)
__nv_reservedSMEM_tcgen05_partition:
	.zero		32
.L_0:


//--------------------- .nv.global                --------------------------
	.section	.nv.global,"aw",@nobits
.nv.global:
	.type		_ZN40_INTERNAL_54535f8c_4_k_cu_d4a524f8_407324cute1_E,@object
	.size		_ZN40_INTERNAL_54535f8c_4_k_cu_d4a524f8_407324cute1_E,(_ZN40_INTERNAL_54535f8c_4_k_cu_d4a524f8_407324cuda3std3__45__cpo6cbeginE - _ZN40_INTERNAL_54535f8c_4_k_cu_d4a524f8_407324cute1_E)
_ZN40_INTERNAL_54535f8c_4_k_cu_d4a524f8_407324cute1_E:
	.zero		1
	.type		_ZN40_INTERNAL_54535f8c_4_k_cu_d4a524f8_407324cuda3std3__45__cpo6cbeginE,@object
	.size		_ZN40_INTERNAL_54535f8c_4_k_cu_d4a524f8_407324cuda3std3__45__cpo6cbeginE,(_ZN40_INTERNAL_54535f8c_4_k_cu_d4a524f8_407324cuda3std3__48in_placeE - _ZN40_INTERNAL_54535f8c_4_k_cu_d4a524f8_407324cuda3std3__45__cpo6cbeginE)
_ZN40_INTERNAL_54535f8c_4_k_cu_d4a524f8_407324cuda3std3__45__cpo6cbeginE:
	.zero		1
	.type		_ZN40_INTERNAL_54535f8c_4_k_cu_d4a524f8_407324cuda3std3__48in_placeE,@object
	.size		_ZN40_INTERNAL_54535f8c_4_k_cu_d4a524f8_407324cuda3std3__48in_placeE,(_ZN40_INTERNAL_54535f8c_4_k_cu_d4a524f8_407324cuda3std6ranges3__45__cpo9iter_moveE - _ZN40_INTERNAL_54535f8c_4_k_cu_d4a524f8_407324cuda3std3__48in_placeE)
_ZN40_INTERNAL_54535f8c_4_k_cu_d4a524f8_407324cuda3std3__48in_placeE:
	.zero		1
	.type		_ZN40_INTERNAL_54535f8c_4_k_cu_d4a524f8_407324cuda3std6ranges3__45__cpo9iter_moveE,@object
	.size		_ZN40_INTERNAL_54535f8c_4_k_cu_d4a524f8_407324cuda3std6ranges3__45__cpo9iter_moveE,(_ZN40_INTERNAL_54535f8c_4_k_cu_d4a524f8_407324cuda3std3__45__cpo5beginE - _ZN40_INTERNAL_54535f8c_4_k_cu_d4a524f8_407324cuda3std6ranges3__45__cpo9iter_moveE)
_ZN40_INTERNAL_54535f8c_4_k_cu_d4a524f8_407324cuda3std6ranges3__45__cpo9iter_moveE:
	.zero		1
	.type		_ZN40_INTERNAL_54535f8c_4_k_cu_d4a524f8_407324cuda3std3__45__cpo5beginE,@object
	.size		_ZN40_INTERNAL_54535f8c_4_k_cu_d4a524f8_407324cuda3std3__45__cpo5beginE,(_ZN40_INTERNAL_54535f8c_4_k_cu_d4a524f8_407324cuda3std3__442_GLOBAL__N__54535f8c_4_k_cu_d4a524f8_407326ignoreE - _ZN40_INTERNAL_54535f8c_4_k_cu_d4a524f8_407324cuda3std3__45__cpo5beginE)
_ZN40_INTERNAL_54535f8c_4_k_cu_d4a524f8_407324cuda3std3__45__cpo5beginE:
	.zero		1
	.type		_ZN40_INTERNAL_54535f8c_4_k_cu_d4a524f8_407324cuda3std3__442_GLOBAL__N__54535f8c_4_k_cu_d4a524f8_407326ignoreE,@object
	.size		_ZN40_INTERNAL_54535f8c_4_k_cu_d4a524f8_407324cuda3std3__442_GLOBAL__N__54535f8c_4_k_cu_d4a524f8_407326ignoreE,(_ZN40_INTERNAL_54535f8c_4_k_cu_d4a524f8_407324cute7productE - _ZN40_INTERNAL_54535f8c_4_k_cu_d4a524f8_407324cuda3std3__442_GLOBAL__N__54535f8c_4_k_cu_d4a524f8_407326ignoreE)
_ZN40_INTERNAL_54535f8c_4_k_cu_d4a524f8_407324cuda3std3__442_GLOBAL__N__54535f8c_4_k_cu_d4a524f8_407326ignoreE:
	.zero		1
	.type		_ZN40_INTERNAL_54535f8c_4_k_cu_d4a524f8_407324cute7productE,@object
	.size		_ZN40_INTERNAL_54535f8c_4_k_cu_d4a524f8_407324cute7productE,(_ZN40_INTERNAL_54535f8c_4_k_cu_d4a524f8_407324cuda3std3__45__cpo3endE - _ZN40_INTERNAL_54535f8c_4_k_cu_d4a524f8_407324cute7productE)
_ZN40_INTERNAL_54535f8c_4_k_cu_d4a524f8_407324cute7productE:
	.zero		1
	.type		_ZN40_INTERNAL_54535f8c_4_k_cu_d4a524f8_407324cuda3std3__45__cpo3endE,@object
	.size		_ZN40_INTERNAL_54535f8c_4_k_cu_d4a524f8_407324cuda3std3__45__cpo3endE,(_ZN40_INTERNAL_54535f8c_4_k_cu_d4a524f8_407324cuda3std3__419piecewise_constructE - _ZN40_INTERNAL_54535f8c_4_k_cu_d4a524f8_407324cuda3std3__45__cpo3endE)
_ZN40_INTERNAL_54535f8c_4_k_cu_d4a524f8_407324cuda3std3__45__cpo3endE:
	.zero		1
	.type		_ZN40_INTERNAL_54535f8c_4_k_cu_d4a524f8_407324cuda3std3__419piecewise_constructE,@object
	.size		_ZN40_INTERNAL_54535f8c_4_k_cu_d4a524f8_407324cuda3std3__419piecewise_constructE,(_ZN40_INTERNAL_54535f8c_4_k_cu_d4a524f8_407324cuda3std3__45__cpo4cendE - _ZN40_INTERNAL_54535f8c_4_k_cu_d4a524f8_407324cuda3std3__419piecewise_constructE)
_ZN40_INTERNAL_54535f8c_4_k_cu_d4a524f8_407324cuda3std3__419piecewise_constructE:
	.zero		1
	.type		_ZN40_INTERNAL_54535f8c_4_k_cu_d4a524f8_407324cuda3std3__45__cpo4cendE,@object
	.size		_ZN40_INTERNAL_54535f8c_4_k_cu_d4a524f8_407324cuda3std3__45__cpo4cendE,(_ZN40_INTERNAL_54535f8c_4_k_cu_d4a524f8_407324cuda3std6ranges3__45__cpo4swapE - _ZN40_INTERNAL_54535f8c_4_k_cu_d4a524f8_407324cuda3std3__45__cpo4cendE)
_ZN40_INTERNAL_54535f8c_4_k_cu_d4a524f8_407324cuda3std3__45__cpo4cendE:
	.zero		1
	.type		_ZN40_INTERNAL_54535f8c_4_k_cu_d4a524f8_407324cuda3std6ranges3__45__cpo4swapE,@object
	.size		_ZN40_INTERNAL_54535f8c_4_k_cu_d4a524f8_407324cuda3std6ranges3__45__cpo4swapE,(.L_10 - _ZN40_INTERNAL_54535f8c_4_k_cu_d4a524f8_407324cuda3std6ranges3__45__cpo4swapE)
_ZN40_INTERNAL_54535f8c_4_k_cu_d4a524f8_407324cuda3std6ranges3__45__cpo4swapE:
	.zero		1
.L_10:


//--------------------- .nv.constant0._ZN7cutlass13device_kernelINS_4gemm6kernel13GemmUniversalIN4cute5tupleIJiiiiEEENS1_10collective13CollectiveMmaINS1_35MainloopSm100TmaUmmaWarpSpecializedILi6ELi2ELi2ENS5_IJNS4_1CILi1EEESB_SB_EEEEENS5_IJNSA_ILi128EEENSA_ILi256EEENSA_ILi32EEEEEENS_6half_tENS5_IJSB_llEEESI_SJ_NS4_8TiledMMAINS4_8MMA_AtomIJNS4_20SM100_MMA_F16BF16_SSISI_SI_fLi128ELi256ELNS4_4UMMA5MajorE1ELSO_1ELNSN_7ScaleInE0ELSP_0EEEEEENS4_6LayoutISC_NS5_IJNSA_ILi0EEEST_ST_EEEEENS5_IJNS4_10UnderscoreESW_SW_EEEEENS4_13SM90_TMA_LOADENS4_14ComposedLayoutINS4_7SwizzleILi3ELi4ELi3EEENS4_18smem_ptr_flag_bitsILi16EEENSS_INS5_IJNSA_ILi64EEENSA_ILi8EEEEEENS5_IJSB_S15_EEEEEEEvNS4_8identityESZ_S1A_vS1B_EENS_8epilogue10collective18CollectiveEpilogueINS1D_23Sm100TmaWarpSpecializedILi4ELi2ELi64ELb1ELb0EEEJSH_NS5_IJNSS_ISE_SB_EENSS_IS15_SB_EEEEESI_NS5_IJlSB_lEEESI_S1L_NS1D_6fusion15FusionCallbacksIS1H_NS1M_17LinearCombinationISI_fSI_fLNS_15FloatRoundStyleE2EEESH_S1K_JEEENS4_5SM1004TMEM4LOAD26SM100_TMEM_LOAD_32dp32b64xESZ_NS10_IS12_S14_NSS_INS5_IJS16_S15_EEENS5_IJS15_SB_EEEEEEENS4_39AutoVectorizingCopyWithAssumedAlignmentILi128EEENS4_14SM90_TMA_STOREES1Z_S21_S21_EEEvvEEEEvNT_6ParamsE --------------------------
	.section	.nv.constant0._ZN7cutlass13device_kernelINS_4gemm6kernel13GemmUniversalIN4cute5tupleIJiiiiEEENS1_10collective13CollectiveMmaINS1_35MainloopSm100TmaUmmaWarpSpecializedILi6ELi2ELi2ENS5_IJNS4_1CILi1EEESB_SB_EEEEENS5_IJNSA_ILi128EEENSA_ILi256EEENSA_ILi32EEEEEENS_6half_tENS5_IJSB_llEEESI_SJ_NS4_8TiledMMAINS4_8MMA_AtomIJNS4_20SM100_MMA_F16BF16_SSISI_SI_fLi128ELi256ELNS4_4UMMA5MajorE1ELSO_1ELNSN_7ScaleInE0ELSP_0EEEEEENS4_6LayoutISC_NS5_IJNSA_ILi0EEEST_ST_EEEEENS5_IJNS4_10UnderscoreESW_SW_EEEEENS4_13SM90_TMA_LOADENS4_14ComposedLayoutINS4_7SwizzleILi3ELi4ELi3EEENS4_18smem_ptr_flag_bitsILi16EEENSS_INS5_IJNSA_ILi64EEENSA_ILi8EEEEEENS5_IJSB_S15_EEEEEEEvNS4_8identityESZ_S1A_vS1B_EENS_8epilogue10collective18CollectiveEpilogueINS1D_23Sm100TmaWarpSpecializedILi4ELi2ELi64ELb1ELb0EEEJSH_NS5_IJNSS_ISE_SB_EENSS_IS15_SB_EEEEESI_NS5_IJlSB_lEEESI_S1L_NS1D_6fusion15FusionCallbacksIS1H_NS1M_17LinearCombinationISI_fSI_fLNS_15FloatRoundStyleE2EEESH_S1K_JEEENS4_5SM1004TMEM4LOAD26SM100_TMEM_LOAD_32dp32b64xESZ_NS10_IS12_S14_NSS_INS5_IJS16_S15_EEENS5_IJS15_SB_EEEEEEENS4_39AutoVectorizingCopyWithAssumedAlignmentILi128EEENS4_14SM90_TMA_STOREES1Z_S21_S21_EEEvvEEEEvNT_6ParamsE,"a",@progbits
	.sectionflags	@""
	.align	4
.nv.constant0._ZN7cutlass13device_kernelINS_4gemm6kernel13GemmUniversalIN4cute5tupleIJiiiiEEENS1_10collective13CollectiveMmaINS1_35MainloopSm100TmaUmmaWarpSpecializedILi6ELi2ELi2ENS5_IJNS4_1CILi1EEESB_SB_EEEEENS5_IJNSA_ILi128EEENSA_ILi256EEENSA_ILi32EEEEEENS_6half_tENS5_IJSB_llEEESI_SJ_NS4_8TiledMMAINS4_8MMA_AtomIJNS4_20SM100_MMA_F16BF16_SSISI_SI_fLi128ELi256ELNS4_4UMMA5MajorE1ELSO_1ELNSN_7ScaleInE0ELSP_0EEEEEENS4_6LayoutISC_NS5_IJNSA_ILi0EEEST_ST_EEEEENS5_IJNS4_10UnderscoreESW_SW_EEEEENS4_13SM90_TMA_LOADENS4_14ComposedLayoutINS4_7SwizzleILi3ELi4ELi3EEENS4_18smem_ptr_flag_bitsILi16EEENSS_INS5_IJNSA_ILi64EEENSA_ILi8EEEEEENS5_IJSB_S15_EEEEEEEvNS4_8identityESZ_S1A_vS1B_EENS_8epilogue10collective18CollectiveEpilogueINS1D_23Sm100TmaWarpSpecializedILi4ELi2ELi64ELb1ELb0EEEJSH_NS5_IJNSS_ISE_SB_EENSS_IS15_SB_EEEEESI_NS5_IJlSB_lEEESI_S1L_NS1D_6fusion15FusionCallbacksIS1H_NS1M_17LinearCombinationISI_fSI_fLNS_15FloatRoundStyleE2EEESH_S1K_JEEENS4_5SM1004TMEM4LOAD26SM100_TMEM_LOAD_32dp32b64xESZ_NS10_IS12_S14_NSS_INS5_IJS16_S15_EEENS5_IJS15_SB_EEEEEEENS4_39AutoVectorizingCopyWithAssumedAlignmentILi128EEENS4_14SM90_TMA_STOREES1Z_S21_S21_EEEvvEEEEvNT_6ParamsE:
	.zero		2944


//--------------------- SYMBOLS --------------------------

	.type		.nv.reservedSmem.offset0,@object
	.size		.nv.reservedSmem.offset0,0x4
	.type		.nv.reservedSmem.cap,@object
	.size		.nv.reservedSmem.cap,0x4
	.type		__assertfail,@function
